	.headerflags	@"EF_CUDA_TEXMODE_UNIFIED EF_CUDA_64BIT_ADDRESS EF_CUDA_SM86 EF_CUDA_VIRTUAL_SM(EF_CUDA_SM86)"
	.elftype	@"ET_EXEC"


//--------------------- .nv.info                  --------------------------
	.section	.nv.info,"",@"SHT_CUDA_INFO"
	.align	4


	//----- nvinfo : EIATTR_REGCOUNT
	.align		4
        /*0000*/ 	.byte	0x04, 0x2f
        /*0002*/ 	.short	(.L_1 - .L_0)
	.align		4
.L_0:
        /*0004*/ 	.word	index@(triton_poi_fused__to_copy_add_mul_7)
        /*0008*/ 	.word	0x00000080


	//----- nvinfo : EIATTR_MIN_STACK_SIZE
	.align		4
.L_1:
        /*000c*/ 	.byte	0x04, 0x12
        /*000e*/ 	.short	(.L_3 - .L_2)
	.align		4
.L_2:
        /*0010*/ 	.word	index@(triton_poi_fused__to_copy_add_mul_7)
        /*0014*/ 	.word	0x00000000


	//----- nvinfo : EIATTR_FRAME_SIZE
	.align		4
.L_3:
        /*0018*/ 	.byte	0x04, 0x11
        /*001a*/ 	.short	(.L_5 - .L_4)
	.align		4
.L_4:
        /*001c*/ 	.word	index@(triton_poi_fused__to_copy_add_mul_7)
        /*0020*/ 	.word	0x00000000


	//----- nvinfo : EIATTR_MIN_STACK_SIZE
	.align		4
.L_5:
        /*0024*/ 	.byte	0x04, 0x12
        /*0026*/ 	.short	(.L_7 - .L_6)
	.align		4
.L_6:
        /*0028*/ 	.word	index@(triton_poi_fused__to_copy_add_mul_7)
        /*002c*/ 	.word	0x00000000
.L_7:


//--------------------- .nv.info.triton_poi_fused__to_copy_add_mul_7 --------------------------
	.section	.nv.info.triton_poi_fused__to_copy_add_mul_7,"",@"SHT_CUDA_INFO"
	.sectionflags	@""
	.align	4


	//----- nvinfo : EIATTR_CUDA_API_VERSION
	.align		4
        /*0000*/ 	.byte	0x04, 0x37
        /*0002*/ 	.short	(.L_9 - .L_8)
.L_8:
        /*0004*/ 	.word	0x0000007c


	//----- nvinfo : EIATTR_SW2861232_WAR
	.align		4
.L_9:
        /*0008*/ 	.byte	0x01, 0x35
	.zero		2


	//----- nvinfo : EIATTR_PARAM_CBANK
	.align		4
        /*000c*/ 	.byte	0x04, 0x0a
        /*000e*/ 	.short	(.L_11 - .L_10)
	.align		4
.L_10:
        /*0010*/ 	.word	index@(.nv.constant0.triton_poi_fused__to_copy_add_mul_7)
        /*0014*/ 	.short	0x0160
        /*0016*/ 	.short	0x0060


	//----- nvinfo : EIATTR_CBANK_PARAM_SIZE
	.align		4
.L_11:
        /*0018*/ 	.byte	0x03, 0x19
        /*001a*/ 	.short	0x0060


	//----- nvinfo : EIATTR_KPARAM_INFO
	.align		4
        /*001c*/ 	.byte	0x04, 0x17
        /*001e*/ 	.short	(.L_13 - .L_12)
.L_12:
        /*0020*/ 	.word	0x00000000
        /*0024*/ 	.short	0x000b
        /*0026*/ 	.short	0x0058
        /*0028*/ 	.byte	0x00, 0xf4, 0x21, 0x00


	//----- nvinfo : EIATTR_KPARAM_INFO
	.align		4
.L_13:
        /*002c*/ 	.byte	0x04, 0x17
        /*002e*/ 	.short	(.L_15 - .L_14)
.L_14:
        /*0030*/ 	.word	0x00000000
        /*0034*/ 	.short	0x000a
        /*0036*/ 	.short	0x0050
        /*0038*/ 	.byte	0x00, 0xf0, 0x11, 0x00


	//----- nvinfo : EIATTR_KPARAM_INFO
	.align		4
.L_15:
        /*003c*/ 	.byte	0x04, 0x17
        /*003e*/ 	.short	(.L_17 - .L_16)
.L_16:
        /*0040*/ 	.word	0x00000000
        /*0044*/ 	.short	0x0009
        /*0046*/ 	.short	0x0048
        /*0048*/ 	.byte	0x00, 0xf4, 0x21, 0x00


	//----- nvinfo : EIATTR_KPARAM_INFO
	.align		4
.L_17:
        /*004c*/ 	.byte	0x04, 0x17
        /*004e*/ 	.short	(.L_19 - .L_18)
.L_18:
        /*0050*/ 	.word	0x00000000
        /*0054*/ 	.short	0x0008
        /*0056*/ 	.short	0x0040
        /*0058*/ 	.byte	0x00, 0xf4, 0x21, 0x00


	//----- nvinfo : EIATTR_KPARAM_INFO
	.align		4
.L_19:
        /*005c*/ 	.byte	0x04, 0x17
        /*005e*/ 	.short	(.L_21 - .L_20)
.L_20:
        /*0060*/ 	.word	0x00000000
        /*0064*/ 	.short	0x0007
        /*0066*/ 	.short	0x0038
        /*0068*/ 	.byte	0x00, 0xf4, 0x21, 0x00


	//----- nvinfo : EIATTR_KPARAM_INFO
	.align		4
.L_21:
        /*006c*/ 	.byte	0x04, 0x17
        /*006e*/ 	.short	(.L_23 - .L_22)
.L_22:
        /*0070*/ 	.word	0x00000000
        /*0074*/ 	.short	0x0006
        /*0076*/ 	.short	0x0030
        /*0078*/ 	.byte	0x00, 0xf4, 0x21, 0x00


	//----- nvinfo : EIATTR_KPARAM_INFO
	.align		4
.L_23:
        /*007c*/ 	.byte	0x04, 0x17
        /*007e*/ 	.short	(.L_25 - .L_24)
.L_24:
        /*0080*/ 	.word	0x00000000
        /*0084*/ 	.short	0x0005
        /*0086*/ 	.short	0x0028
        /*0088*/ 	.byte	0x00, 0xf4, 0x21, 0x00


	//----- nvinfo : EIATTR_KPARAM_INFO
	.align		4
.L_25:
        /*008c*/ 	.byte	0x04, 0x17
        /*008e*/ 	.short	(.L_27 - .L_26)
.L_26:
        /*0090*/ 	.word	0x00000000
        /*0094*/ 	.short	0x0004
        /*0096*/ 	.short	0x0020
        /*0098*/ 	.byte	0x00, 0xf4, 0x21, 0x00


	//----- nvinfo : EIATTR_KPARAM_INFO
	.align		4
.L_27:
        /*009c*/ 	.byte	0x04, 0x17
        /*009e*/ 	.short	(.L_29 - .L_28)
.L_28:
        /*00a0*/ 	.word	0x00000000
        /*00a4*/ 	.short	0x0003
        /*00a6*/ 	.short	0x0018
        /*00a8*/ 	.byte	0x00, 0xf4, 0x21, 0x00


	//----- nvinfo : EIATTR_KPARAM_INFO
	.align		4
.L_29:
        /*00ac*/ 	.byte	0x04, 0x17
        /*00ae*/ 	.short	(.L_31 - .L_30)
.L_30:
        /*00b0*/ 	.word	0x00000000
        /*00b4*/ 	.short	0x0002
        /*00b6*/ 	.short	0x0010
        /*00b8*/ 	.byte	0x00, 0xf4, 0x21, 0x00


	//----- nvinfo : EIATTR_KPARAM_INFO
	.align		4
.L_31:
        /*00bc*/ 	.byte	0x04, 0x17
        /*00be*/ 	.short	(.L_33 - .L_32)
.L_32:
        /*00c0*/ 	.word	0x00000000
        /*00c4*/ 	.short	0x0001
        /*00c6*/ 	.short	0x0008
        /*00c8*/ 	.byte	0x00, 0xf4, 0x21, 0x00


	//----- nvinfo : EIATTR_KPARAM_INFO
	.align		4
.L_33:
        /*00cc*/ 	.byte	0x04, 0x17
        /*00ce*/ 	.short	(.L_35 - .L_34)
.L_34:
        /*00d0*/ 	.word	0x00000000
        /*00d4*/ 	.short	0x0000
        /*00d6*/ 	.short	0x0000
        /*00d8*/ 	.byte	0x00, 0xf4, 0x21, 0x00


	//----- nvinfo : EIATTR_MAXREG_COUNT
	.align		4
.L_35:
        /*00dc*/ 	.byte	0x03, 0x1b
        /*00de*/ 	.short	0x00ff


	//----- nvinfo : EIATTR_EXIT_INSTR_OFFSETS
	.align		4
        /*00e0*/ 	.byte	0x04, 0x1c
        /*00e2*/ 	.short	(.L_37 - .L_36)


	//   ....[0]....
.L_36:
        /*00e4*/ 	.word	0x00002870


	//----- nvinfo : EIATTR_REQNTID
	.align		4
.L_37:
        /*00e8*/ 	.byte	0x04, 0x10
        /*00ea*/ 	.short	(.L_39 - .L_38)
.L_38:
        /*00ec*/ 	.word	0x00000080
        /*00f0*/ 	.word	0x00000001
        /*00f4*/ 	.word	0x00000001
.L_39:


//--------------------- .nv.callgraph             --------------------------
	.section	.nv.callgraph,"",@"SHT_CUDA_CALLGRAPH"
	.align	4
	.sectionentsize	8
	.align		4
        /*0000*/ 	.word	0x00000000
	.align		4
        /*0004*/ 	.word	0xffffffff
	.align		4
        /*0008*/ 	.word	0x00000000
	.align		4
        /*000c*/ 	.word	0xfffffffe
	.align		4
        /*0010*/ 	.word	0x00000000
	.align		4
        /*0014*/ 	.word	0xfffffffd
	.align		4
        /*0018*/ 	.word	0x00000000
	.align		4
        /*001c*/ 	.word	0xfffffffc


//--------------------- .nv.rel.action            --------------------------
	.section	.nv.rel.action,"",@"SHT_CUDA_RELOCINFO"
	.align	8
	.sectionentsize	8
        /*0000*/ 	.byte	0x73, 0x00, 0x00, 0x00, 0x00, 0x00, 0x00, 0x00, 0x00, 0x00, 0x00, 0x11, 0x25, 0x00, 0x05, 0x36


//--------------------- .nv.constant0.triton_poi_fused__to_copy_add_mul_7 --------------------------
	.section	.nv.constant0.triton_poi_fused__to_copy_add_mul_7,"a",@progbits
	.sectionflags	@""
	.align	4
.nv.constant0.triton_poi_fused__to_copy_add_mul_7:
	.zero		448


//--------------------- .text.triton_poi_fused__to_copy_add_mul_7 --------------------------
	.section	.text.triton_poi_fused__to_copy_add_mul_7,"ax",@progbits
	.sectioninfo	@"SHI_REGISTERS=128"
	.align	128
        .global         triton_poi_fused__to_copy_add_mul_7
        .type           triton_poi_fused__to_copy_add_mul_7,@function
        .size           triton_poi_fused__to_copy_add_mul_7,(.L_x_1 - triton_poi_fused__to_copy_add_mul_7)
        .other          triton_poi_fused__to_copy_add_mul_7,@"STO_CUDA_ENTRY STV_DEFAULT"
triton_poi_fused__to_copy_add_mul_7:
.text.triton_poi_fused__to_copy_add_mul_7:
[----:B------:R-:W-:Y:S02]  /*0000*/  IMAD.MOV.U32 R1, RZ, RZ, c[0x0][0x28] ;  /* 0x00000a00ff017624 */ /* 0x000fe400078e00ff */
[----:B------:R-:W0:Y:S01]  /*0010*/  S2R R0, SR_TID.X ;  /* 0x0000000000007919 */ /* 0x000e220000002100 */
[----:B------:R-:W-:Y:S01]  /*0020*/  IMAD.MOV.U32 R60, RZ, RZ, RZ ;  /* 0x000000ffff3c7224 */ /* 0x000fe200078e00ff */
[----:B------:R-:W-:Y:S01]  /*0030*/  CS2R R48, SRZ ;  /* 0x0000000000307805 */ /* 0x000fe2000001ff00 */
[----:B------:R-:W-:Y:S01]  /*0040*/  IMAD.MOV.U32 R22, RZ, RZ, 0x4 ;  /* 0x00000004ff167424 */ /* 0x000fe200078e00ff */
[----:B------:R-:W1:Y:S01]  /*0050*/  S2R R61, SR_CTAID.X ;  /* 0x00000000003d7919 */ /* 0x000e620000002500 */
[----:B------:R-:W-:Y:S01]  /*0060*/  ULDC.64 UR4, c[0x0][0x118] ;  /* 0x0000460000047ab9 */ /* 0x000fe20000000a00 */
[----:B------:R-:W-:Y:S01]  /*0070*/  IMAD.MOV.U32 R33, RZ, RZ, RZ ;  /* 0x000000ffff217224 */ /* 0x000fe200078e00ff */
[----:B------:R-:W-:Y:S01]  /*0080*/  MOV R56, RZ ;  /* 0x000000ff00387202 */ /* 0x000fe20000000f00 */
[----:B------:R-:W-:Y:S02]  /*0090*/  IMAD.MOV.U32 R54, RZ, RZ, RZ ;  /* 0x000000ffff367224 */ /* 0x000fe400078e00ff */
[----:B0-----:R-:W-:Y:S01]  /*00a0*/  IMAD.SHL.U32 R0, R0, 0x8, RZ ;  /* 0x0000000800007824 */ /* 0x001fe200078e00ff */
[----:B-1----:R-:W-:-:S04]  /*00b0*/  SHF.R.S32.HI R3, RZ, 0x15, R61 ;  /* 0x00000015ff037819 */ /* 0x002fc8000001143d */
[----:B------:R-:W-:Y:S02]  /*00c0*/  LOP3.LUT R0, R0, 0x3f8, RZ, 0xc0, !PT ;  /* 0x000003f800007812 */ /* 0x000fe400078ec0ff */
[----:B------:R-:W-:Y:S02]  /*00d0*/  SGXT R3, R3, 0x1 ;  /* 0x000000010303781a */ /* 0x000fe40000000200 */
[----:B------:R-:W-:-:S04]  /*00e0*/  LEA R61, R61, R0, 0xa ;  /* 0x000000003d3d7211 */ /* 0x000fc800078e50ff */
[----:B------:R-:W-:Y:S01]  /*00f0*/  LEA.HI R0, R3, R61, RZ, 0x6 ;  /* 0x0000003d03007211 */ /* 0x000fe200078f30ff */
[C---:B------:R-:W-:Y:S01]  /*0100*/  IMAD.HI R11, R61.reuse, 0x78787879, RZ ;  /* 0x787878793d0b7827 */ /* 0x040fe200078e02ff */
[--C-:B------:R-:W-:Y:S02]  /*0110*/  SHF.R.S32.HI R6, RZ, 0x1, R61.reuse ;  /* 0x00000001ff067819 */ /* 0x100fe4000001143d */
[----:B------:R-:W-:Y:S01]  /*0120*/  SHF.R.S32.HI R2, RZ, 0x6, R0 ;  /* 0x00000006ff027819 */ /* 0x000fe20000011400 */
[----:B------:R-:W-:Y:S01]  /*0130*/  IMAD.HI R67, R61, -0x5f5f5f5f, R60 ;  /* 0xa0a0a0a13d437827 */ /* 0x000fe200078e023c */
[----:B------:R-:W-:Y:S02]  /*0140*/  LEA.HI R7, R3, R6, RZ, 0x5 ;  /* 0x0000000603077211 */ /* 0x000fe400078f28ff */
[----:B------:R-:W-:Y:S01]  /*0150*/  IADD3 R124, R61, 0x2, RZ ;  /* 0x000000023d7c7810 */ /* 0x000fe20007ffe0ff */
[----:B------:R-:W-:Y:S01]  /*0160*/  IMAD.HI R4, R2, 0x78787879, RZ ;  /* 0x7878787902047827 */ /* 0x000fe200078e02ff */
[----:B------:R-:W-:-:S02]  /*0170*/  SHF.R.U32.HI R0, RZ, 0x1f, R11 ;  /* 0x0000001fff007819 */ /* 0x000fc4000001160b */
[----:B------:R-:W-:Y:S02]  /*0180*/  LOP3.LUT R7, R7, 0x7fffffe0, RZ, 0xc0, !PT ;  /* 0x7fffffe007077812 */ /* 0x000fe400078ec0ff */
[----:B------:R-:W-:Y:S02]  /*0190*/  SHF.R.U32.HI R5, RZ, 0x1f, R4 ;  /* 0x0000001fff057819 */ /* 0x000fe40000011604 */
[----:B------:R-:W-:Y:S01]  /*01a0*/  LEA.HI.SX32 R11, R11, R0, 0xf ;  /* 0x000000000b0b7211 */ /* 0x000fe200078f7aff */
[----:B------:R-:W-:Y:S01]  /*01b0*/  IMAD.IADD R7, R6, 0x1, -R7 ;  /* 0x0000000106077824 */ /* 0x000fe200078e0a07 */
[----:B------:R-:W-:Y:S02]  /*01c0*/  LEA.HI.SX32 R5, R4, R5, 0x15 ;  /* 0x0000000504057211 */ /* 0x000fe400078faaff */
[----:B------:R-:W-:Y:S01]  /*01d0*/  SHF.R.S32.HI R4, RZ, 0x1, R124 ;  /* 0x00000001ff047819 */ /* 0x000fe2000001147c */
[----:B------:R-:W-:Y:S01]  /*01e0*/  IMAD.SHL.U32 R15, R7, 0x2, RZ ;  /* 0x00000002070f7824 */ /* 0x000fe200078e00ff */
[----:B------:R-:W-:Y:S01]  /*01f0*/  IADD3 R68, R61, 0x4, RZ ;  /* 0x000000043d447810 */ /* 0x000fe20007ffe0ff */
[----:B------:R-:W-:Y:S01]  /*0200*/  IMAD R10, R5, -0x1100, R2 ;  /* 0xffffef00050a7824 */ /* 0x000fe200078e0202 */
[----:B------:R-:W-:-:S02]  /*0210*/  SHF.R.U32.HI R0, RZ, 0x1f, R67 ;  /* 0x0000001fff007819 */ /* 0x000fc40000011643 */
[----:B------:R-:W-:Y:S02]  /*0220*/  IADD3 R64, R61, 0x6, RZ ;  /* 0x000000063d407810 */ /* 0x000fe40007ffe0ff */
[----:B------:R-:W-:Y:S02]  /*0230*/  LEA.HI R6, R3, R4, RZ, 0x5 ;  /* 0x0000000403067211 */ /* 0x000fe400078f28ff */
[----:B------:R-:W-:Y:S02]  /*0240*/  SHF.R.S32.HI R2, RZ, 0x1, R68 ;  /* 0x00000001ff027819 */ /* 0x000fe40000011444 */
[----:B------:R-:W-:Y:S02]  /*0250*/  LEA.HI.SX32 R67, R67, R0, 0xb ;  /* 0x0000000043437211 */ /* 0x000fe400078f5aff */
[----:B------:R-:W-:Y:S02]  /*0260*/  SHF.R.S32.HI R0, RZ, 0x1, R64 ;  /* 0x00000001ff007819 */ /* 0x000fe40000011440 */
[----:B------:R-:W-:-:S02]  /*0270*/  LOP3.LUT R5, R6, 0x7fffffe0, RZ, 0xc0, !PT ;  /* 0x7fffffe006057812 */ /* 0x000fc400078ec0ff */
[C---:B------:R-:W-:Y:S02]  /*0280*/  LEA.HI R6, R3.reuse, R2, RZ, 0x5 ;  /* 0x0000000203067211 */ /* 0x040fe400078f28ff */
[----:B------:R-:W-:Y:S02]  /*0290*/  LEA.HI R3, R3, R0, RZ, 0x5 ;  /* 0x0000000003037211 */ /* 0x000fe400078f28ff */
[----:B------:R-:W-:Y:S02]  /*02a0*/  IADD3 R5, R4, -R5, RZ ;  /* 0x8000000504057210 */ /* 0x000fe40007ffe0ff */
[----:B------:R-:W-:Y:S02]  /*02b0*/  LOP3.LUT R7, R3, 0x7fffffe0, RZ, 0xc0, !PT ;  /* 0x7fffffe003077812 */ /* 0x000fe400078ec0ff */
[----:B------:R-:W-:Y:S01]  /*02c0*/  ISETP.GE.AND P0, PT, R10, 0x100, PT ;  /* 0x000001000a00780c */ /* 0x000fe20003f06270 */
[----:B------:R-:W-:Y:S01]  /*02d0*/  IMAD.MOV.U32 R13, RZ, RZ, RZ ;  /* 0x000000ffff0d7224 */ /* 0x000fe200078e00ff */
[----:B------:R-:W-:Y:S01]  /*02e0*/  LOP3.LUT R9, R6, 0x7fffffe0, RZ, 0xc0, !PT ;  /* 0x7fffffe006097812 */ /* 0x000fe200078ec0ff */
[----:B------:R-:W-:Y:S01]  /*02f0*/  IMAD.IADD R123, R0, 0x1, -R7 ;  /* 0x00000001007b7824 */ /* 0x000fe200078e0a07 */
[----:B------:R-:W-:Y:S01]  /*0300*/  PRMT R0, R11, 0x9910, RZ ;  /* 0x000099100b007816 */ /* 0x000fe200000000ff */
[----:B------:R-:W-:Y:S01]  /*0310*/  IMAD.SHL.U32 R19, R5, 0x2, RZ ;  /* 0x0000000205137824 */ /* 0x000fe200078e00ff */
[----:B------:R-:W-:Y:S01]  /*0320*/  MOV R5, RZ ;  /* 0x000000ff00057202 */ /* 0x000fe20000000f00 */
[----:B------:R-:W-:Y:S01]  /*0330*/  IMAD.MOV.U32 R87, RZ, RZ, RZ ;  /* 0x000000ffff577224 */ /* 0x000fe200078e00ff */
[----:B------:R-:W-:Y:S01]  /*0340*/  IADD3 R9, R2, -R9, RZ ;  /* 0x8000000902097210 */ /* 0x000fe20007ffe0ff */
[----:B------:R-:W-:-:S02]  /*0350*/  IMAD R0, R0, 0x2aab, RZ ;  /* 0x00002aab00007824 */ /* 0x000fc400078e02ff */
[----:B------:R-:W-:-:S03]  /*0360*/  IMAD.WIDE R16, R19, R22, c[0x0][0x190] ;  /* 0x0000640013107625 */ /* 0x000fc600078e0216 */
[----:B------:R-:W-:Y:S01]  /*0370*/  SHF.R.S32.HI R0, RZ, 0x10, R0 ;  /* 0x00000010ff007819 */ /* 0x000fe20000011400 */
[----:B------:R-:W-:Y:S01]  /*0380*/  IMAD.WIDE R2, R15, R22, c[0x0][0x178] ;  /* 0x00005e000f027625 */ /* 0x000fe200078e0216 */
[----:B------:R0:W2:Y:S04]  /*0390*/  @!P0 LDG.E.EL R13, [R16.64] ;  /* 0x00000004100d8981 */ /* 0x0000a8000c2e1900 */
[----:B------:R0:W3:Y:S04]  /*03a0*/  @!P0 LDG.E.EL R49, [R16.64] ;  /* 0x0000000410318981 */ /* 0x0000e8000c2e1900 */
[----:B------:R0:W4:Y:S04]  /*03b0*/  @!P0 LDG.E.EL R87, [R16.64+0x4] ;  /* 0x0000040410578981 */ /* 0x000128000c2e1900 */
[----:B------:R0:W5:Y:S01]  /*03c0*/  @!P0 LDG.E.EL R5, [R16.64+0x4] ;  /* 0x0000040410058981 */ /* 0x000162000c2e1900 */
[----:B------:R-:W-:Y:S01]  /*03d0*/  IMAD.MOV.U32 R73, RZ, RZ, RZ ;  /* 0x000000ffff497224 */ /* 0x000fe200078e00ff */
[----:B------:R-:W-:Y:S01]  /*03e0*/  MOV R107, RZ ;  /* 0x000000ff006b7202 */ /* 0x000fe20000000f00 */
[----:B------:R-:W-:Y:S01]  /*03f0*/  IMAD.MOV.U32 R109, RZ, RZ, RZ ;  /* 0x000000ffff6d7224 */ /* 0x000fe200078e00ff */
[----:B------:R1:W2:Y:S01]  /*0400*/  @!P0 LDG.E.EL R33, [R2.64] ;  /* 0x0000000402218981 */ /* 0x0002a2000c2e1900 */
[----:B------:R-:W-:-:S02]  /*0410*/  IMAD.MOV.U32 R101, RZ, RZ, RZ ;  /* 0x000000ffff657224 */ /* 0x000fc400078e00ff */
[----:B------:R-:W-:Y:S01]  /*0420*/  IMAD.WIDE R6, R15, R22, c[0x0][0x190] ;  /* 0x000064000f067625 */ /* 0x000fe200078e0216 */
[----:B------:R1:W2:Y:S01]  /*0430*/  @!P0 LDG.E.EL R54, [R2.64] ;  /* 0x0000000402368981 */ /* 0x0002a2000c2e1900 */
[----:B0-----:R-:W-:Y:S02]  /*0440*/  LOP3.LUT R17, R0, 0xffff, RZ, 0xc0, !PT ;  /* 0x0000ffff00117812 */ /* 0x001fe400078ec0ff */
[----:B------:R-:W-:Y:S01]  /*0450*/  IMAD R4, R10, 0x300, RZ ;  /* 0x000003000a047824 */ /* 0x000fe200078e02ff */
[----:B------:R1:W2:Y:S01]  /*0460*/  @!P0 LDG.E.EL R48, [R2.64+0x4] ;  /* 0x0000040402308981 */ /* 0x0002a2000c2e1900 */
[----:B------:R-:W-:Y:S01]  /*0470*/  SHF.R.U32.HI R0, RZ, 0x1, R17 ;  /* 0x00000001ff007819 */ /* 0x000fe20000011611 */
[----:B------:R-:W-:Y:S02]  /*0480*/  CS2R R96, SRZ ;  /* 0x0000000000607805 */ /* 0x000fe4000001ff00 */
[----:B------:R1:W2:Y:S01]  /*0490*/  @!P0 LDG.E.EL R56, [R2.64+0x4] ;  /* 0x0000040402388981 */ /* 0x0002a2000c2e1900 */
[----:B------:R-:W-:Y:S01]  /*04a0*/  MOV R14, RZ ;  /* 0x000000ff000e7202 */ /* 0x000fe20000000f00 */
[----:B------:R-:W-:Y:S01]  /*04b0*/  IMAD.MOV.U32 R47, RZ, RZ, RZ ;  /* 0x000000ffff2f7224 */ /* 0x000fe200078e00ff */
[----:B------:R-:W-:Y:S01]  /*04c0*/  LEA.HI R0, R17, R0, RZ, 0x11 ;  /* 0x0000000011007211 */ /* 0x000fe200078f88ff */
[----:B------:R0:W2:Y:S01]  /*04d0*/  @!P0 LDG.E.EL R73, [R6.64] ;  /* 0x0000000406498981 */ /* 0x0000a2000c2e1900 */
[----:B------:R-:W-:-:S02]  /*04e0*/  MOV R8, RZ ;  /* 0x000000ff00087202 */ /* 0x000fc40000000f00 */
[----:B------:R-:W-:Y:S01]  /*04f0*/  PRMT R0, R0, 0x9910, RZ ;  /* 0x0000991000007816 */ /* 0x000fe200000000ff */
[----:B------:R0:W2:Y:S01]  /*0500*/  @!P0 LDG.E.EL R107, [R6.64] ;  /* 0x00000004066b8981 */ /* 0x0000a2000c2e1900 */
[----:B-1----:R-:W-:-:S03]  /*0510*/  IMAD.WIDE R2, R19, R22, c[0x0][0x178] ;  /* 0x00005e0013027625 */ /* 0x002fc600078e0216 */
[----:B------:R0:W2:Y:S01]  /*0520*/  @!P0 LDG.E.EL R109, [R6.64+0x4] ;  /* 0x00000404066d8981 */ /* 0x0000a2000c2e1900 */
[----:B------:R-:W-:Y:S02]  /*0530*/  IMAD R0, R0, 0xc, RZ ;  /* 0x0000000c00007824 */ /* 0x000fe400078e02ff */
[----:B------:R-:W-:Y:S01]  /*0540*/  IMAD R17, R67, 0x300000, RZ ;  /* 0x0030000043117824 */ /* 0x000fe200078e02ff */
[----:B------:R0:W2:Y:S01]  /*0550*/  @!P0 LDG.E.EL R101, [R6.64+0x4] ;  /* 0x0000040406658981 */ /* 0x0000a2000c2e1900 */
[----:B------:R-:W-:Y:S01]  /*0560*/  IMAD.MOV R0, RZ, RZ, -R0 ;  /* 0x000000ffff007224 */ /* 0x000fe200078e0a00 */
[----:B------:R-:W-:Y:S01]  /*0570*/  MOV R83, RZ ;  /* 0x000000ff00537202 */ /* 0x000fe20000000f00 */
[----:B------:R-:W-:Y:S01]  /*0580*/  IMAD.MOV.U32 R63, RZ, RZ, RZ ;  /* 0x000000ffff3f7224 */ /* 0x000fe200078e00ff */
[----:B------:R1:W2:Y:S02]  /*0590*/  @!P0 LDG.E.EL R14, [R2.64] ;  /* 0x00000004020e8981 */ /* 0x0002a4000c2e1900 */
[----:B------:R-:W-:-:S02]  /*05a0*/  PRMT R0, R0, 0x7710, RZ ;  /* 0x0000771000007816 */ /* 0x000fc400000000ff */
[----:B------:R-:W-:Y:S01]  /*05b0*/  IADD3 R18, P1, R4, R17, RZ ;  /* 0x0000001104127210 */ /* 0x000fe20007f3e0ff */
[----:B------:R1:W2:Y:S01]  /*05c0*/  @!P0 LDG.E.EL R97, [R2.64] ;  /* 0x0000000402618981 */ /* 0x0002a2000c2e1900 */
[C---:B------:R-:W-:Y:S02]  /*05d0*/  IADD3 R0, R11.reuse, R0, RZ ;  /* 0x000000000b007210 */ /* 0x040fe40007ffe0ff */
[----:B0-----:R-:W-:Y:S01]  /*05e0*/  LEA R7, R11, R10, 0x8 ;  /* 0x0000000a0b077211 */ /* 0x001fe200078e40ff */
[----:B------:R1:W2:Y:S01]  /*05f0*/  @!P0 LDG.E.EL R47, [R2.64+0x4] ;  /* 0x00000404022f8981 */ /* 0x0002a2000c2e1900 */
[----:B------:R-:W-:Y:S02]  /*0600*/  SHF.R.S32.HI R6, RZ, 0x1f, R4 ;  /* 0x0000001fff067819 */ /* 0x000fe40000011404 */
[----:B------:R-:W-:Y:S01]  /*0610*/  PRMT R0, R0, 0x9910, RZ ;  /* 0x0000991000007816 */ /* 0x000fe200000000ff */
[----:B------:R1:W2:Y:S01]  /*0620*/  @!P0 LDG.E.EL R8, [R2.64+0x4] ;  /* 0x0000040402088981 */ /* 0x0002a2000c2e1900 */
[----:B------:R-:W-:Y:S01]  /*0630*/  IMAD.MOV.U32 R51, RZ, RZ, RZ ;  /* 0x000000ffff337224 */ /* 0x000fe200078e00ff */
[----:B------:R-:W-:Y:S01]  /*0640*/  CS2R R40, SRZ ;  /* 0x0000000000287805 */ /* 0x000fe2000001ff00 */
[----:B------:R-:W-:Y:S01]  /*0650*/  IMAD.MOV.U32 R103, RZ, RZ, RZ ;  /* 0x000000ffff677224 */ /* 0x000fe200078e00ff */
[----:B------:R-:W-:Y:S01]  /*0660*/  LEA.HI.X.SX32 R27, R17, R6, 0x1, P1 ;  /* 0x00000006111b7211 */ /* 0x000fe200008f0eff */
[----:B------:R-:W-:Y:S01]  /*0670*/  IMAD.MOV.U32 R84, RZ, RZ, RZ ;  /* 0x000000ffff547224 */ /* 0x000fe200078e00ff */
[----:B------:R-:W-:Y:S01]  /*0680*/  ISETP.GT.AND P1, PT, R10, 0xff, PT ;  /* 0x000000ff0a00780c */ /* 0x000fe20003f24270 */
[----:B------:R-:W-:-:S02]  /*0690*/  IMAD R10, R67, 0x100, R10 ;  /* 0x00000100430a7824 */ /* 0x000fc400078e020a */
[----:B-1----:R-:W-:Y:S01]  /*06a0*/  IMAD.WIDE R2, R7, R22, c[0x0][0x170] ;  /* 0x00005c0007027625 */ /* 0x002fe200078e0216 */
[----:B------:R-:W-:-:S03]  /*06b0*/  SHF.L.U32 R37, R9, 0x1, RZ ;  /* 0x0000000109257819 */ /* 0x000fc600000006ff */
[----:B------:R-:W-:Y:S01]  /*06c0*/  IMAD.SHL.U32 R0, R0, 0x40, RZ ;  /* 0x0000004000007824 */ /* 0x000fe200078e00ff */
[----:B------:R0:W2:Y:S01]  /*06d0*/  @!P0 LDG.E.EL R63, [R2.64] ;  /* 0x00000004023f8981 */ /* 0x0000a2000c2e1900 */
[----:B------:R-:W-:Y:S01]  /*06e0*/  IMAD.MOV.U32 R112, RZ, RZ, RZ ;  /* 0x000000ffff707224 */ /* 0x000fe200078e00ff */
[----:B------:R-:W-:Y:S01]  /*06f0*/  CS2R R92, SRZ ;  /* 0x00000000005c7805 */ /* 0x000fe2000001ff00 */
[----:B------:R-:W-:Y:S01]  /*0700*/  IMAD.MOV.U32 R105, RZ, RZ, RZ ;  /* 0x000000ffff697224 */ /* 0x000fe200078e00ff */
[----:B------:R0:W2:Y:S01]  /*0710*/  @!P0 LDG.E.EL R51, [R2.64] ;  /* 0x0000000402338981 */ /* 0x0000a2000c2e1900 */
[----:B------:R-:W-:Y:S01]  /*0720*/  CS2R R74, SRZ ;  /* 0x00000000004a7805 */ /* 0x000fe2000001ff00 */
[----:B------:R-:W-:Y:S01]  /*0730*/  MOV R31, RZ ;  /* 0x000000ff001f7202 */ /* 0x000fe20000000f00 */
[----:B------:R-:W-:Y:S01]  /*0740*/  IMAD.MOV.U32 R28, RZ, RZ, RZ ;  /* 0x000000ffff1c7224 */ /* 0x000fe200078e00ff */
[----:B------:R0:W2:Y:S01]  /*0750*/  @!P0 LDG.E.EL R103, [R2.64] ;  /* 0x0000000402678981 */ /* 0x0000a2000c2e1900 */
[----:B------:R-:W-:Y:S01]  /*0760*/  IMAD R9, R10, 0x900, RZ ;  /* 0x000009000a097824 */ /* 0x000fe200078e02ff */
[----:B------:R-:W-:-:S02]  /*0770*/  IADD3 R6, R15, R0, RZ ;  /* 0x000000000f067210 */ /* 0x000fc40007ffe0ff */
[----:B------:R0:W2:Y:S04]  /*0780*/  @!P0 LDG.E.EL R96, [R2.64] ;  /* 0x0000000402608981 */ /* 0x0000a8000c2e1900 */
[----:B------:R0:W2:Y:S04]  /*0790*/  @!P0 LDG.E.EL R84, [R2.64] ;  /* 0x0000000402548981 */ /* 0x0000a8000c2e1900 */
[----:B------:R0:W2:Y:S04]  /*07a0*/  @!P0 LDG.E.EL R83, [R2.64] ;  /* 0x0000000402538981 */ /* 0x0000a8000c2e1900 */
[----:B------:R0:W2:Y:S04]  /*07b0*/  @!P0 LDG.E.EL R41, [R2.64] ;  /* 0x0000000402298981 */ /* 0x0000a8000c2e1900 */
[----:B------:R0:W2:Y:S01]  /*07c0*/  @!P0 LDG.E.EL R40, [R2.64] ;  /* 0x0000000402288981 */ /* 0x0000a2000c2e1900 */
[----:B------:R-:W-:Y:S01]  /*07d0*/  IADD3 R65, R4, -0x30000, R17 ;  /* 0xfffd000004417810 */ /* 0x000fe20007ffe011 */
[----:B------:R-:W-:Y:S01]  /*07e0*/  IMAD.SHL.U32 R123, R123, 0x2, RZ ;  /* 0x000000027b7b7824 */ /* 0x000fe200078e00ff */
[----:B------:R-:W-:-:S02]  /*07f0*/  SHF.R.S32.HI R10, RZ, 0x1f, R19 ;  /* 0x0000001fff0a7819 */ /* 0x000fc40000011413 */
[----:B------:R-:W-:Y:S01]  /*0800*/  SHF.R.S32.HI R17, RZ, 0x1f, R9 ;  /* 0x0000001fff117819 */ /* 0x000fe20000011409 */
[----:B0-----:R-:W-:Y:S01]  /*0810*/  IMAD.WIDE R2, R7, R22, c[0x0][0x188] ;  /* 0x0000620007027625 */ /* 0x001fe200078e0216 */
[--C-:B------:R-:W-:Y:S02]  /*0820*/  SHF.R.S32.HI R7, RZ, 0x1f, R15.reuse ;  /* 0x0000001fff077819 */ /* 0x100fe4000001140f */
[CC--:B------:R-:W-:Y:S02]  /*0830*/  IADD3 R21, P4, P5, R0.reuse, R9.reuse, R15 ;  /* 0x0000000900157210 */ /* 0x0c0fe40007d9e00f */
[----:B------:R-:W-:Y:S01]  /*0840*/  SHF.R.S32.HI R16, RZ, 0x1f, R0 ;  /* 0x0000001fff107819 */ /* 0x000fe20000011400 */
[----:B------:R0:W2:Y:S01]  /*0850*/  @!P0 LDG.E.EL R112, [R2.64] ;  /* 0x0000000402708981 */ /* 0x0000a2000c2e1900 */
[----:B------:R-:W-:Y:S01]  /*0860*/  IADD3 R32, P2, P3, R0, R9, R19 ;  /* 0x0000000900207210 */ /* 0x000fe20007b5e013 */
[----:B------:R-:W-:Y:S02]  /*0870*/  IMAD.MOV.U32 R4, RZ, RZ, 0x2 ;  /* 0x00000002ff047424 */ /* 0x000fe400078e00ff */
[----:B------:R0:W2:Y:S01]  /*0880*/  @!P0 LDG.E.EL R105, [R2.64] ;  /* 0x0000000402698981 */ /* 0x0000a2000c2e1900 */
[----:B------:R-:W-:-:S03]  /*0890*/  IADD3.X R34, R16, R17, R7, P4, P5 ;  /* 0x0000001110227210 */ /* 0x000fc600027ea407 */
[----:B------:R0:W2:Y:S01]  /*08a0*/  @!P0 LDG.E.EL R93, [R2.64] ;  /* 0x00000004025d8981 */ /* 0x0000a2000c2e1900 */
[----:B------:R-:W-:-:S03]  /*08b0*/  IADD3.X R85, R16, R17, R10, P2, P3 ;  /* 0x0000001110557210 */ /* 0x000fc600017e640a */
[----:B------:R0:W2:Y:S04]  /*08c0*/  @!P0 LDG.E.EL R92, [R2.64] ;  /* 0x00000004025c8981 */ /* 0x0000a8000c2e1900 */
[----:B------:R0:W2:Y:S04]  /*08d0*/  @!P0 LDG.E.EL R75, [R2.64] ;  /* 0x00000004024b8981 */ /* 0x0000a8000c2e1900 */
[----:B------:R0:W2:Y:S04]  /*08e0*/  @!P0 LDG.E.EL R74, [R2.64] ;  /* 0x00000004024a8981 */ /* 0x0000a8000c2e1900 */
[----:B------:R0:W2:Y:S04]  /*08f0*/  @!P0 LDG.E.EL R31, [R2.64] ;  /* 0x00000004021f8981 */ /* 0x0000a8000c2e1900 */
[----:B------:R0:W2:Y:S01]  /*0900*/  @!P0 LDG.E.EL R28, [R2.64] ;  /* 0x00000004021c8981 */ /* 0x0000a2000c2e1900 */
[----:B------:R-:W-:-:S02]  /*0910*/  PRMT R62, RZ, 0x7610, R62 ;  /* 0x00007610ff3e7816 */ /* 0x000fc4000000003e */
[----:B------:R-:W-:Y:S02]  /*0920*/  SHF.R.S32.HI R12, RZ, 0x1f, R37 ;  /* 0x0000001fff0c7819 */ /* 0x000fe40000011425 */
[----:B------:R-:W-:Y:S02]  /*0930*/  SHF.R.S32.HI R15, RZ, 0x1f, R123 ;  /* 0x0000001fff0f7819 */ /* 0x000fe4000001147b */
[-C--:B------:R-:W-:Y:S01]  /*0940*/  IADD3 R30, P5, P4, R0, R9.reuse, R37 ;  /* 0x00000009001e7210 */ /* 0x080fe20007cbe025 */
[----:B0-----:R-:W-:Y:S01]  /*0950*/  IMAD.IADD R3, R6, 0x1, R9 ;  /* 0x0000000106037824 */ /* 0x001fe200078e0209 */
[----:B------:R-:W-:Y:S02]  /*0960*/  IADD3 R26, P3, P6, R0, R9, R123 ;  /* 0x00000009001a7210 */ /* 0x000fe40007e7e07b */
[----:B------:R-:W-:Y:S01]  /*0970*/  IADD3 R10, R6, 0x1, RZ ;  /* 0x00000001060a7810 */ /* 0x000fe20007ffe0ff */
[----:B------:R-:W-:Y:S01]  /*0980*/  IMAD.WIDE R2, R3, R4, c[0x0][0x168] ;  /* 0x00005a0003027625 */ /* 0x000fe200078e0204 */
[----:B------:R-:W-:-:S02]  /*0990*/  IADD3.X R77, R16, R17, R12, P5, P4 ;  /* 0x00000011104d7210 */ /* 0x000fc40002fe840c */
[----:B------:R-:W-:Y:S02]  /*09a0*/  IADD3.X R39, R16, R17, R15, P3, P6 ;  /* 0x0000001110277210 */ /* 0x000fe40001fec40f */
[----:B------:R-:W-:Y:S01]  /*09b0*/  IADD3 R17, R9, R10, RZ ;  /* 0x0000000a09117210 */ /* 0x000fe20007ffe0ff */
[----:B------:R0:W2:Y:S01]  /*09c0*/  @!P0 LDG.E.EL.U16 R62, [R2.64] ;  /* 0x00000004023e8981 */ /* 0x0000a2000c2e1500 */
[----:B------:R-:W-:Y:S02]  /*09d0*/  PRMT R53, RZ, 0x7610, R53 ;  /* 0x00007610ff357816 */ /* 0x000fe40000000035 */
[----:B------:R-:W-:Y:S01]  /*09e0*/  PRMT R69, RZ, 0x7610, R69 ;  /* 0x00007610ff457816 */ /* 0x000fe20000000045 */
[----:B------:R-:W-:Y:S01]  /*09f0*/  IMAD.WIDE R16, R17, R4, c[0x0][0x168] ;  /* 0x00005a0011107625 */ /* 0x000fe200078e0204 */
[----:B------:R-:W-:Y:S02]  /*0a00*/  PRMT R55, RZ, 0x7610, R55 ;  /* 0x00007610ff377816 */ /* 0x000fe40000000037 */
[----:B------:R0:W2:Y:S01]  /*0a10*/  @!P0 LDG.E.EL.U16 R53, [R2.64] ;  /* 0x0000000402358981 */ /* 0x0000a2000c2e1500 */
[----:B------:R-:W-:-:S03]  /*0a20*/  IADD3 R29, P2, R6, R18, RZ ;  /* 0x00000012061d7210 */ /* 0x000fc60007f5e0ff */
[----:B------:R1:W2:Y:S01]  /*0a30*/  @!P0 LDG.E.EL.U16 R69, [R16.64] ;  /* 0x0000000410458981 */ /* 0x0002a2000c2e1500 */
[----:B------:R-:W-:-:S03]  /*0a40*/  LEA.HI.X.SX32 R6, R6, R27, 0x1, P2 ;  /* 0x0000001b06067211 */ /* 0x000fc600010f0eff */
[----:B------:R1:W2:Y:S01]  /*0a50*/  @!P0 LDG.E.EL.U16 R55, [R16.64] ;  /* 0x0000000410378981 */ /* 0x0002a2000c2e1500 */
[C---:B------:R-:W-:Y:S01]  /*0a60*/  IMAD.SHL.U32 R44, R29.reuse, 0x2, RZ ;  /* 0x000000021d2c7824 */ /* 0x040fe200078e00ff */
[----:B------:R-:W-:-:S04]  /*0a70*/  SHF.L.U64.HI R29, R29, 0x1, R6 ;  /* 0x000000011d1d7819 */ /* 0x000fc80000010206 */
[----:B------:R-:W-:Y:S02]  /*0a80*/  IADD3 R6, P2, R44, c[0x0][0x180], RZ ;  /* 0x000060002c067a10 */ /* 0x000fe40007f5e0ff */
[----:B------:R-:W-:Y:S01]  /*0a90*/  PRMT R42, RZ, 0x7610, R42 ;  /* 0x00007610ff2a7816 */ /* 0x000fe2000000002a */
[----:B------:R-:W-:Y:S01]  /*0aa0*/  IMAD.IADD R57, R65, 0x1, R10 ;  /* 0x0000000141397824 */ /* 0x000fe200078e020a */
[----:B------:R-:W-:Y:S02]  /*0ab0*/  IADD3.X R7, R29, c[0x0][0x184], RZ, P2, !PT ;  /* 0x000061001d077a10 */ /* 0x000fe400017fe4ff */
[----:B------:R-:W-:Y:S01]  /*0ac0*/  PRMT R45, RZ, 0x7610, R45 ;  /* 0x00007610ff2d7816 */ /* 0x000fe2000000002d */
[----:B------:R-:W-:Y:S01]  /*0ad0*/  IMAD.WIDE R58, R57, R4, c[0x0][0x180] ;  /* 0x00006000393a7625 */ /* 0x000fe200078e0204 */
[----:B------:R-:W-:Y:S01]  /*0ae0*/  PRMT R36, RZ, 0x7610, R36 ;  /* 0x00007610ff247816 */ /* 0x000fe20000000024 */
[----:B------:R0:W2:Y:S04]  /*0af0*/  @P1 LDG.E.EL.U16 R42, [R6.64+-0x60000] ;  /* 0xfa000004062a1981 */ /* 0x0000a8000c2e1500 */
[----:B------:R0:W2:Y:S04]  /*0b00*/  @P1 LDG.E.EL.U16 R45, [R58.64] ;  /* 0x000000043a2d1981 */ /* 0x0000a8000c2e1500 */
[----:B------:R0:W2:Y:S01]  /*0b10*/  @P1 LDG.E.EL.U16 R36, [R6.64+-0x60000] ;  /* 0xfa00000406241981 */ /* 0x0000a2000c2e1500 */
[----:B------:R-:W-:-:S02]  /*0b20*/  IMAD.IADD R19, R19, 0x1, R0 ;  /* 0x0000000113137824 */ /* 0x000fc400078e0200 */
[----:B------:R-:W-:Y:S01]  /*0b30*/  IMAD.IADD R35, R37, 0x1, R0 ;  /* 0x0000000125237824 */ /* 0x000fe200078e0200 */
[----:B------:R-:W-:Y:S02]  /*0b40*/  IADD3 R0, R123, R0, RZ ;  /* 0x000000007b007210 */ /* 0x000fe40007ffe0ff */
[-C--:B------:R-:W-:Y:S02]  /*0b50*/  IADD3 R38, P2, R19, R18.reuse, RZ ;  /* 0x0000001213267210 */ /* 0x080fe40007f5e0ff */
[CC--:B------:R-:W-:Y:S02]  /*0b60*/  IADD3 R24, P3, R35.reuse, R18.reuse, RZ ;  /* 0x0000001223187210 */ /* 0x0c0fe40007f7e0ff */
[----:B------:R-:W-:Y:S01]  /*0b70*/  IADD3 R12, P4, R0, R18, RZ ;  /* 0x00000012000c7210 */ /* 0x000fe20007f9e0ff */
[C---:B------:R-:W-:Y:S01]  /*0b80*/  IMAD.IADD R71, R35.reuse, 0x1, R9 ;  /* 0x0000000123477824 */ /* 0x040fe200078e0209 */
[----:B0-----:R-:W-:Y:S02]  /*0b90*/  IADD3 R6, R35, 0x1, RZ ;  /* 0x0000000123067810 */ /* 0x001fe40007ffe0ff */
[----:B------:R-:W-:-:S02]  /*0ba0*/  LEA.HI.X.SX32 R43, R19, R27, 0x1, P2 ;  /* 0x0000001b132b7211 */ /* 0x000fc400010f0eff */
[----:B------:R-:W-:Y:S02]  /*0bb0*/  LEA.HI.X.SX32 R35, R35, R27, 0x1, P3 ;  /* 0x0000001b23237211 */ /* 0x000fe400018f0eff */
[----:B------:R-:W-:Y:S02]  /*0bc0*/  IADD3 R2, R19, 0x1, RZ ;  /* 0x0000000113027810 */ /* 0x000fe40007ffe0ff */
[C---:B------:R-:W-:Y:S02]  /*0bd0*/  IADD3 R81, R0.reuse, R9, RZ ;  /* 0x0000000900517210 */ /* 0x040fe40007ffe0ff */
[C---:B------:R-:W-:Y:S02]  /*0be0*/  LEA.HI.X.SX32 R27, R0.reuse, R27, 0x1, P4 ;  /* 0x0000001b001b7211 */ /* 0x040fe400020f0eff */
[----:B------:R-:W-:Y:S01]  /*0bf0*/  IADD3 R0, R0, 0x1, RZ ;  /* 0x0000000100007810 */ /* 0x000fe20007ffe0ff */
[----:B------:R-:W-:Y:S01]  /*0c00*/  IMAD.WIDE R70, R71, R4, c[0x0][0x168] ;  /* 0x00005a0047467625 */ /* 0x000fe200078e0204 */
[----:B------:R-:W-:-:S02]  /*0c10*/  PRMT R94, RZ, 0x7610, R94 ;  /* 0x00007610ff5e7816 */ /* 0x000fc4000000005e */
[----:B------:R-:W-:Y:S01]  /*0c20*/  PRMT R121, RZ, 0x7610, R121 ;  /* 0x00007610ff797816 */ /* 0x000fe20000000079 */
[--C-:B------:R-:W-:Y:S01]  /*0c30*/  IMAD.IADD R89, R19, 0x1, R9.reuse ;  /* 0x0000000113597824 */ /* 0x100fe200078e0209 */
[----:B-1----:R-:W-:Y:S01]  /*0c40*/  IADD3 R17, R65, R2, RZ ;  /* 0x0000000241117210 */ /* 0x002fe20007ffe0ff */
[C---:B------:R-:W-:Y:S01]  /*0c50*/  IMAD.IADD R79, R9.reuse, 0x1, R2 ;  /* 0x00000001094f7824 */ /* 0x040fe200078e0202 */
[----:B------:R-:W-:Y:S01]  /*0c60*/  PRMT R10, RZ, 0x7610, R10 ;  /* 0x00007610ff0a7816 */ /* 0x000fe2000000000a */
[C---:B------:R-:W-:Y:S01]  /*0c70*/  IMAD.IADD R15, R9.reuse, 0x1, R6 ;  /* 0x00000001090f7824 */ /* 0x040fe200078e0206 */
[----:B------:R0:W3:Y:S01]  /*0c80*/  @!P0 LDG.E.EL.U16 R94, [R70.64] ;  /* 0x00000004465e8981 */ /* 0x0000e2000c2e1500 */
[----:B------:R-:W-:Y:S01]  /*0c90*/  IMAD.IADD R23, R9, 0x1, R0 ;  /* 0x0000000109177824 */ /* 0x000fe200078e0200 */
[----:B------:R-:W-:Y:S01]  /*0ca0*/  PRMT R9, RZ, 0x7610, R9 ;  /* 0x00007610ff097816 */ /* 0x000fe20000000009 */
[----:B------:R-:W-:Y:S01]  /*0cb0*/  IMAD.WIDE R88, R89, R4, c[0x0][0x168] ;  /* 0x00005a0059587625 */ /* 0x000fe200078e0204 */
[----:B------:R0:W3:Y:S01]  /*0cc0*/  @!P0 LDG.E.EL.U16 R121, [R70.64] ;  /* 0x0000000446798981 */ /* 0x0000e2000c2e1500 */
[----:B------:R-:W-:-:S02]  /*0cd0*/  PRMT R122, RZ, 0x7610, R122 ;  /* 0x00007610ff7a7816 */ /* 0x000fc4000000007a */
[----:B------:R-:W-:Y:S01]  /*0ce0*/  PRMT R95, RZ, 0x7610, R95 ;  /* 0x00007610ff5f7816 */ /* 0x000fe2000000005f */
[-C--:B------:R-:W-:Y:S01]  /*0cf0*/  IMAD.WIDE R78, R79, R4.reuse, c[0x0][0x168] ;  /* 0x00005a004f4e7625 */ /* 0x080fe200078e0204 */
[----:B------:R-:W-:Y:S01]  /*0d00*/  PRMT R120, RZ, 0x7610, R120 ;  /* 0x00007610ff787816 */ /* 0x000fe20000000078 */
[----:B------:R1:W3:Y:S01]  /*0d10*/  @!P0 LDG.E.EL.U16 R9, [R88.64] ;  /* 0x0000000458098981 */ /* 0x0002e2000c2e1500 */
[----:B------:R-:W-:Y:S01]  /*0d20*/  PRMT R82, RZ, 0x7610, R82 ;  /* 0x00007610ff527816 */ /* 0x000fe20000000052 */
[----:B------:R-:W-:Y:S01]  /*0d30*/  IMAD.IADD R25, R65, 0x1, R6 ;  /* 0x0000000141197824 */ /* 0x000fe200078e0206 */
[----:B------:R-:W-:Y:S01]  /*0d40*/  PRMT R91, RZ, 0x7610, R91 ;  /* 0x00007610ff5b7816 */ /* 0x000fe2000000005b */
[-C--:B0-----:R-:W-:Y:S01]  /*0d50*/  IMAD.WIDE R70, R15, R4.reuse, c[0x0][0x168] ;  /* 0x00005a000f467625 */ /* 0x081fe200078e0204 */
[----:B------:R-:W-:Y:S01]  /*0d60*/  PRMT R90, RZ, 0x7610, R90 ;  /* 0x00007610ff5a7816 */ /* 0x000fe2000000005a */
[----:B------:R1:W3:Y:S01]  /*0d70*/  @!P0 LDG.E.EL.U16 R10, [R88.64] ;  /* 0x00000004580a8981 */ /* 0x0002e2000c2e1500 */
[----:B------:R-:W-:Y:S01]  /*0d80*/  LEA R20, P2, R21, c[0x0][0x168], 0x1 ;  /* 0x00005a0015147a11 */ /* 0x000fe200078408ff */
[----:B------:R-:W-:Y:S01]  /*0d90*/  IMAD.WIDE R98, R17, R4, c[0x0][0x180] ;  /* 0x0000600011627625 */ /* 0x000fe200078e0204 */
[----:B------:R-:W-:Y:S01]  /*0da0*/  IADD3 R65, R65, R0, RZ ;  /* 0x0000000041417210 */ /* 0x000fe20007ffe0ff */
[----:B------:R0:W3:Y:S01]  /*0db0*/  @!P0 LDG.E.EL.U16 R122, [R78.64] ;  /* 0x000000044e7a8981 */ /* 0x0000e2000c2e1500 */
[----:B------:R-:W-:Y:S01]  /*0dc0*/  LEA R2, P3, R32, c[0x0][0x168], 0x1 ;  /* 0x00005a0020027a11 */ /* 0x000fe200078608ff */
[-C--:B------:R-:W-:Y:S01]  /*0dd0*/  IMAD.WIDE R110, R25, R4.reuse, c[0x0][0x180] ;  /* 0x00006000196e7625 */ /* 0x080fe200078e0204 */
[----:B------:R-:W-:Y:S01]  /*0de0*/  LEA.HI.X R21, R21, c[0x0][0x16c], R34, 0x1, P2 ;  /* 0x00005b0015157a11 */ /* 0x000fe200010f0c22 */
[----:B------:R0:W3:Y:S01]  /*0df0*/  @!P0 LDG.E.EL.U16 R95, [R78.64] ;  /* 0x000000044e5f8981 */ /* 0x0000e2000c2e1500 */
[----:B------:R-:W-:Y:S01]  /*0e00*/  PRMT R104, RZ, 0x7610, R104 ;  /* 0x00007610ff687816 */ /* 0x000fe20000000068 */
[----:B-1----:R-:W-:Y:S01]  /*0e10*/  IMAD.WIDE R88, R23, R4, c[0x0][0x168] ;  /* 0x00005a0017587625 */ /* 0x002fe200078e0204 */
[----:B------:R-:W-:Y:S01]  /*0e20*/  PRMT R23, RZ, 0x7610, R23 ;  /* 0x00007610ff177816 */ /* 0x000fe20000000017 */
[----:B------:R1:W3:Y:S01]  /*0e30*/  @!P0 LDG.E.EL.U16 R120, [R70.64] ;  /* 0x0000000446788981 */ /* 0x0002e2000c2e1500 */
[----:B------:R-:W-:-:S02]  /*0e40*/  PRMT R113, RZ, 0x7610, R113 ;  /* 0x00007610ff717816 */ /* 0x000fc40000000071 */
[----:B------:R-:W-:Y:S01]  /*0e50*/  PRMT R86, RZ, 0x7610, R86 ;  /* 0x00007610ff567816 */ /* 0x000fe20000000056 */
[----:B------:R1:W3:Y:S01]  /*0e60*/  @!P0 LDG.E.EL.U16 R82, [R70.64] ;  /* 0x0000000446528981 */ /* 0x0002e2000c2e1500 */
[----:B------:R-:W-:Y:S02]  /*0e70*/  PRMT R115, RZ, 0x7610, R115 ;  /* 0x00007610ff737816 */ /* 0x000fe40000000073 */
[----:B0-----:R-:W-:Y:S01]  /*0e80*/  PRMT R78, RZ, 0x7610, R78 ;  /* 0x00007610ff4e7816 */ /* 0x001fe2000000004e */
[----:B------:R0:W3:Y:S01]  /*0e90*/  @P1 LDG.E.EL.U16 R91, [R98.64] ;  /* 0x00000004625b1981 */ /* 0x0000e2000c2e1500 */
[----:B------:R-:W-:Y:S02]  /*0ea0*/  LEA.HI.X R3, R32, c[0x0][0x16c], R85, 0x1, P3 ;  /* 0x00005b0020037a11 */ /* 0x000fe400018f0c55 */
[----:B------:R-:W-:Y:S01]  /*0eb0*/  PRMT R16, RZ, 0x7610, R16 ;  /* 0x00007610ff107816 */ /* 0x000fe20000000010 */
[----:B------:R0:W3:Y:S01]  /*0ec0*/  @P1 LDG.E.EL.U16 R90, [R98.64] ;  /* 0x00000004625a1981 */ /* 0x0000e2000c2e1500 */
[----:B------:R-:W-:Y:S01]  /*0ed0*/  PRMT R34, RZ, 0x7610, R34 ;  /* 0x00007610ff227816 */ /* 0x000fe20000000022 */
[----:B-1----:R-:W-:Y:S01]  /*0ee0*/  IMAD.WIDE R70, R17, R4, c[0x0][0x198] ;  /* 0x0000660011467625 */ /* 0x002fe200078e0204 */
[----:B------:R-:W-:Y:S01]  /*0ef0*/  PRMT R17, RZ, 0x7610, R17 ;  /* 0x00007610ff117816 */ /* 0x000fe20000000011 */
[----:B------:R1:W3:Y:S01]  /*0f00*/  @P1 LDG.E.EL.U16 R78, [R110.64] ;  /* 0x000000046e4e1981 */ /* 0x0002e2000c2e1500 */
[----:B------:R-:W-:-:S02]  /*0f10*/  LEA R18, P4, R30, c[0x0][0x168], 0x1 ;  /* 0x00005a001e127a11 */ /* 0x000fc400078808ff */
[----:B------:R-:W-:Y:S01]  /*0f20*/  LEA R6, P2, R26, c[0x0][0x168], 0x1 ;  /* 0x00005a001a067a11 */ /* 0x000fe200078408ff */
[-C--:B------:R-:W-:Y:S01]  /*0f30*/  IMAD.WIDE R80, R81, R4.reuse, c[0x0][0x168] ;  /* 0x00005a0051507625 */ /* 0x080fe200078e0204 */
[----:B------:R-:W-:Y:S01]  /*0f40*/  PRMT R76, RZ, 0x7610, R76 ;  /* 0x00007610ff4c7816 */ /* 0x000fe2000000004c */
[----:B------:R1:W3:Y:S02]  /*0f50*/  @P1 LDG.E.EL.U16 R23, [R110.64] ;  /* 0x000000046e171981 */ /* 0x0002e4000c2e1500 */
[----:B0-----:R-:W-:Y:S01]  /*0f60*/  IMAD.WIDE R98, R65, R4, c[0x0][0x180] ;  /* 0x0000600041627625 */ /* 0x001fe200078e0204 */
[----:B------:R-:W-:Y:S01]  /*0f70*/  PRMT R119, RZ, 0x7610, R119 ;  /* 0x00007610ff777816 */ /* 0x000fe20000000077 */
[----:B------:R0:W3:Y:S01]  /*0f80*/  @!P0 LDG.E.EL.U16 R104, [R2.64+0x600] ;  /* 0x0006000402688981 */ /* 0x0000e2000c2e1500 */
[----:B------:R-:W-:Y:S02]  /*0f90*/  LEA.HI.X R19, R30, c[0x0][0x16c], R77, 0x1, P4 ;  /* 0x00005b001e137a11 */ /* 0x000fe400020f0c4d */
[----:B------:R-:W-:Y:S01]  /*0fa0*/  LEA.HI.X R7, R26, c[0x0][0x16c], R39, 0x1, P2 ;  /* 0x00005b001a077a11 */ /* 0x000fe200010f0c27 */
[----:B------:R0:W3:Y:S01]  /*0fb0*/  @!P0 LDG.E.EL.U16 R113, [R2.64+0x600] ;  /* 0x0006000402718981 */ /* 0x0000e2000c2e1500 */
[----:B------:R-:W-:-:S02]  /*0fc0*/  PRMT R30, RZ, 0x7610, R30 ;  /* 0x00007610ff1e7816 */ /* 0x000fc4000000001e */
[----:B------:R-:W-:Y:S01]  /*0fd0*/  PRMT R15, RZ, 0x7610, R15 ;  /* 0x00007610ff0f7816 */ /* 0x000fe2000000000f */
[----:B------:R0:W3:Y:S01]  /*0fe0*/  @!P0 LDG.E.EL.U16 R86, [R2.64+0x602] ;  /* 0x0006020402568981 */ /* 0x0000e2000c2e1500 */
[----:B------:R-:W-:Y:S02]  /*0ff0*/  PRMT R32, RZ, 0x7610, R32 ;  /* 0x00007610ff207816 */ /* 0x000fe40000000020 */
[----:B------:R-:W-:Y:S01]  /*1000*/  PRMT R117, RZ, 0x7610, R117 ;  /* 0x00007610ff757816 */ /* 0x000fe20000000075 */
[----:B------:R0:W3:Y:S01]  /*1010*/  @!P0 LDG.E.EL.U16 R115, [R2.64+0x602] ;  /* 0x0006020402738981 */ /* 0x0000e2000c2e1500 */
[----:B------:R-:W-:Y:S02]  /*1020*/  PRMT R116, RZ, 0x7610, R116 ;  /* 0x00007610ff747816 */ /* 0x000fe40000000074 */
[----:B-1----:R-:W-:Y:S01]  /*1030*/  PRMT R111, RZ, 0x7610, R111 ;  /* 0x00007610ff6f7816 */ /* 0x002fe2000000006f */
[----:B------:R1:W3:Y:S01]  /*1040*/  @P1 LDG.E.EL.U16 R16, [R58.64] ;  /* 0x000000043a101981 */ /* 0x0002e2000c2e1500 */
[----:B------:R-:W-:-:S02]  /*1050*/  PRMT R118, RZ, 0x7610, R118 ;  /* 0x00007610ff767816 */ /* 0x000fc40000000076 */
[----:B------:R-:W-:Y:S01]  /*1060*/  PRMT R39, RZ, 0x7610, R39 ;  /* 0x00007610ff277816 */ /* 0x000fe20000000027 */
[----:B------:R4:W3:Y:S01]  /*1070*/  @P1 LDG.E.EL.U16 R34, [R98.64] ;  /* 0x0000000462221981 */ /* 0x0008e2000c2e1500 */
[----:B------:R-:W-:Y:S02]  /*1080*/  PRMT R114, RZ, 0x7610, R114 ;  /* 0x00007610ff727816 */ /* 0x000fe40000000072 */
[----:B0-----:R-:W-:Y:S01]  /*1090*/  IADD3 R2, P2, R44, c[0x0][0x198], RZ ;  /* 0x000066002c027a10 */ /* 0x001fe20007f5e0ff */
[----:B------:R4:W3:Y:S01]  /*10a0*/  @P1 LDG.E.EL.U16 R17, [R98.64] ;  /* 0x0000000462111981 */ /* 0x0008e2000c2e1500 */
[----:B------:R-:W-:Y:S01]  /*10b0*/  PRMT R85, RZ, 0x7610, R85 ;  /* 0x00007610ff557816 */ /* 0x000fe20000000055 */
[----:B-1----:R-:W-:Y:S01]  /*10c0*/  IMAD.WIDE R58, R57, R4, c[0x0][0x198] ;  /* 0x00006600393a7625 */ /* 0x002fe200078e0204 */
[----:B------:R-:W-:Y:S01]  /*10d0*/  PRMT R102, RZ, 0x7610, R102 ;  /* 0x00007610ff667816 */ /* 0x000fe20000000066 */
[----:B------:R0:W3:Y:S01]  /*10e0*/  @!P0 LDG.E.EL.U16 R76, [R80.64] ;  /* 0x00000004504c8981 */ /* 0x0000e2000c2e1500 */
[C---:B------:R-:W-:Y:S01]  /*10f0*/  SHF.L.U64.HI R43, R38.reuse, 0x1, R43 ;  /* 0x00000001262b7819 */ /* 0x040fe2000001022b */
[----:B------:R-:W-:Y:S01]  /*1100*/  IMAD.SHL.U32 R38, R38, 0x2, RZ ;  /* 0x0000000226267824 */ /* 0x000fe200078e00ff */
[----:B------:R-:W-:Y:S01]  /*1110*/  PRMT R110, RZ, 0x7610, R110 ;  /* 0x00007610ff6e7816 */ /* 0x000fe2000000006e */
[----:B------:R0:W3:Y:S01]  /*1120*/  @!P0 LDG.E.EL.U16 R119, [R80.64] ;  /* 0x0000000450778981 */ /* 0x0000e2000c2e1500 */
[----:B----4-:R-:W-:-:S02]  /*1130*/  PRMT R99, RZ, 0x7610, R99 ;  /* 0x00007610ff637816 */ /* 0x010fc40000000063 */
[----:B------:R-:W-:Y:S01]  /*1140*/  PRMT R52, RZ, 0x7610, R52 ;  /* 0x00007610ff347816 */ /* 0x000fe20000000034 */
[----:B------:R1:W4:Y:S01]  /*1150*/  @P1 LDG.E.EL.U16 R30, [R58.64] ;  /* 0x000000043a1e1981 */ /* 0x000322000c2e1500 */
[----:B------:R-:W-:Y:S02]  /*1160*/  PRMT R72, RZ, 0x7610, R72 ;  /* 0x00007610ff487816 */ /* 0x000fe40000000048 */
[----:B------:R-:W-:Y:S01]  /*1170*/  PRMT R50, RZ, 0x7610, R50 ;  /* 0x00007610ff327816 */ /* 0x000fe20000000032 */
[----:B------:R1:W3:Y:S01]  /*1180*/  @P1 LDG.E.EL.U16 R15, [R58.64] ;  /* 0x000000043a0f1981 */ /* 0x0002e2000c2e1500 */
[----:B------:R-:W-:Y:S02]  /*1190*/  IADD3.X R3, R29, c[0x0][0x19c], RZ, P2, !PT ;  /* 0x000067001d037a10 */ /* 0x000fe400017fe4ff */
[----:B------:R-:W-:Y:S01]  /*11a0*/  PRMT R0, RZ, 0x7610, R0 ;  /* 0x00007610ff007816 */ /* 0x000fe20000000000 */
[----:B------:R5:W3:Y:S01]  /*11b0*/  @!P0 LDG.E.EL.U16 R32, [R20.64+0x600] ;  /* 0x0006000414208981 */ /* 0x000ae2000c2e1500 */
[----:B0-----:R-:W-:-:S02]  /*11c0*/  PRMT R81, RZ, 0x7610, R81 ;  /* 0x00007610ff517816 */ /* 0x001fc40000000051 */
[----:B------:R-:W-:Y:S01]  /*11d0*/  PRMT R108, RZ, 0x7610, R108 ;  /* 0x00007610ff6c7816 */ /* 0x000fe2000000006c */
[----:B------:R5:W3:Y:S01]  /*11e0*/  @!P0 LDG.E.EL.U16 R117, [R20.64+0x600] ;  /* 0x0006000414758981 */ /* 0x000ae2000c2e1500 */
[----:B------:R-:W-:Y:S02]  /*11f0*/  PRMT R29, RZ, 0x7610, R29 ;  /* 0x00007610ff1d7816 */ /* 0x000fe4000000001d */
[----:B-1----:R-:W-:Y:S01]  /*1200*/  PRMT R58, RZ, 0x7610, R58 ;  /* 0x00007610ff3a7816 */ /* 0x002fe2000000003a */
[----:B------:R5:W3:Y:S01]  /*1210*/  @!P0 LDG.E.EL.U16 R116, [R20.64+0x602] ;  /* 0x0006020414748981 */ /* 0x000ae2000c2e1500 */
[----:B------:R-:W-:-:S03]  /*1220*/  PRMT R57, RZ, 0x7610, R57 ;  /* 0x00007610ff397816 */ /* 0x000fc60000000039 */
[----:B------:R5:W3:Y:S01]  /*1230*/  @!P0 LDG.E.EL.U16 R111, [R20.64+0x602] ;  /* 0x00060204146f8981 */ /* 0x000ae2000c2e1500 */
[----:B------:R-:W-:-:S03]  /*1240*/  PRMT R98, RZ, 0x7610, R98 ;  /* 0x00007610ff627816 */ /* 0x000fc60000000062 */
[----:B------:R0:W3:Y:S01]  /*1250*/  @!P0 LDG.E.EL.U16 R118, [R88.64] ;  /* 0x0000000458768981 */ /* 0x0000e2000c2e1500 */
[----:B------:R-:W-:-:S03]  /*1260*/  PRMT R46, RZ, 0x7610, R46 ;  /* 0x00007610ff2e7816 */ /* 0x000fc6000000002e */
[----:B------:R0:W3:Y:S01]  /*1270*/  @!P0 LDG.E.EL.U16 R39, [R88.64] ;  /* 0x0000000458278981 */ /* 0x0000e2000c2e1500 */
[----:B-----5:R-:W-:-:S03]  /*1280*/  IADD3 R20, P2, R38, c[0x0][0x180], RZ ;  /* 0x0000600026147a10 */ /* 0x020fc60007f5e0ff */
[----:B------:R1:W5:Y:S01]  /*1290*/  @!P0 LDG.E.EL.U16 R114, [R18.64+0x600] ;  /* 0x0006000412728981 */ /* 0x000362000c2e1500 */
[----:B------:R-:W-:-:S03]  /*12a0*/  SHF.L.U64.HI R35, R24, 0x1, R35 ;  /* 0x0000000118237819 */ /* 0x000fc60000010223 */
[----:B------:R1:W3:Y:S01]  /*12b0*/  @!P0 LDG.E.EL.U16 R99, [R18.64+0x600] ;  /* 0x0006000412638981 */ /* 0x0002e2000c2e1500 */
[----:B0-----:R-:W-:-:S03]  /*12c0*/  IMAD.WIDE R88, R25, R4, c[0x0][0x198] ;  /* 0x0000660019587625 */ /* 0x001fc600078e0204 */
[----:B------:R1:W3:Y:S04]  /*12d0*/  @!P0 LDG.E.EL.U16 R85, [R18.64+0x602] ;  /* 0x0006020412558981 */ /* 0x0002e8000c2e1500 */
[----:B------:R1:W3:Y:S01]  /*12e0*/  @!P0 LDG.E.EL.U16 R102, [R18.64+0x602] ;  /* 0x0006020412668981 */ /* 0x0002e2000c2e1500 */
[----:B------:R-:W-:Y:S02]  /*12f0*/  PRMT R26, RZ, 0x7610, R26 ;  /* 0x00007610ff1a7816 */ /* 0x000fe4000000001a */
[----:B------:R-:W-:Y:S01]  /*1300*/  PRMT R25, RZ, 0x7610, R25 ;  /* 0x00007610ff197816 */ /* 0x000fe20000000019 */
[----:B------:R0:W3:Y:S01]  /*1310*/  @!P0 LDG.E.EL.U16 R110, [R6.64+0x600] ;  /* 0x00060004066e8981 */ /* 0x0000e2000c2e1500 */
[----:B------:R-:W-:-:S03]  /*1320*/  IADD3.X R21, R43, c[0x0][0x184], RZ, P2, !PT ;  /* 0x000061002b157a10 */ /* 0x000fc600017fe4ff */
[----:B------:R0:W3:Y:S01]  /*1330*/  @!P0 LDG.E.EL.U16 R52, [R6.64+0x600] ;  /* 0x0006000406348981 */ /* 0x0000e2000c2e1500 */
[----:B-1----:R-:W-:-:S03]  /*1340*/  SHF.L.U32 R18, R24, 0x1, RZ ;  /* 0x0000000118127819 */ /* 0x002fc600000006ff */
[----:B------:R0:W3:Y:S01]  /*1350*/  @!P0 LDG.E.EL.U16 R72, [R6.64+0x602] ;  /* 0x0006020406488981 */ /* 0x0000e2000c2e1500 */
[C---:B------:R-:W-:Y:S01]  /*1360*/  SHF.L.U64.HI R24, R12.reuse, 0x1, R27 ;  /* 0x000000010c187819 */ /* 0x040fe2000001021b */
[----:B------:R-:W-:Y:S02]  /*1370*/  IMAD.SHL.U32 R12, R12, 0x2, RZ ;  /* 0x000000020c0c7824 */ /* 0x000fe400078e00ff */
[----:B------:R0:W3:Y:S04]  /*1380*/  @!P0 LDG.E.EL.U16 R50, [R6.64+0x602] ;  /* 0x0006020406328981 */ /* 0x0000e8000c2e1500 */
[----:B------:R1:W3:Y:S04]  /*1390*/  @P1 LDG.E.EL.U16 R0, [R70.64] ;  /* 0x0000000446001981 */ /* 0x0002e8000c2e1500 */
[----:B------:R1:W3:Y:S01]  /*13a0*/  @P1 LDG.E.EL.U16 R81, [R70.64] ;  /* 0x0000000446511981 */ /* 0x0002e2000c2e1500 */
[----:B0-----:R-:W-:-:S03]  /*13b0*/  IADD3 R6, P3, R38, c[0x0][0x198], RZ ;  /* 0x0000660026067a10 */ /* 0x001fc60007f7e0ff */
[----:B------:R0:W3:Y:S04]  /*13c0*/  @P1 LDG.E.EL.U16 R108, [R2.64+-0x60000] ;  /* 0xfa000004026c1981 */ /* 0x0000e8000c2e1500 */
[----:B------:R0:W4:Y:S01]  /*13d0*/  @P1 LDG.E.EL.U16 R29, [R2.64+-0x60000] ;  /* 0xfa000004021d1981 */ /* 0x000122000c2e1500 */
[----:B-1----:R-:W-:-:S03]  /*13e0*/  IMAD.WIDE R70, R65, R4, c[0x0][0x198] ;  /* 0x0000660041467625 */ /* 0x002fc600078e0204 */
[----:B------:R1:W4:Y:S01]  /*13f0*/  @P1 LDG.E.EL.U16 R58, [R88.64] ;  /* 0x00000004583a1981 */ /* 0x000322000c2e1500 */
[----:B------:R-:W-:-:S03]  /*1400*/  IADD3.X R7, R43, c[0x0][0x19c], RZ, P3, !PT ;  /* 0x000067002b077a10 */ /* 0x000fc60001ffe4ff */
[----:B------:R1:W4:Y:S01]  /*1410*/  @P1 LDG.E.EL.U16 R57, [R88.64] ;  /* 0x0000000458391981 */ /* 0x000322000c2e1500 */
[C---:B0-----:R-:W-:Y:S02]  /*1420*/  IADD3 R2, P2, R18.reuse, c[0x0][0x180], RZ ;  /* 0x0000600012027a10 */ /* 0x041fe40007f5e0ff */
[----:B------:R-:W-:Y:S01]  /*1430*/  PRMT R80, RZ, 0x7610, R80 ;  /* 0x00007610ff507816 */ /* 0x000fe20000000050 */
[----:B------:R0:W4:Y:S01]  /*1440*/  @P1 LDG.E.EL.U16 R98, [R20.64+-0x60000] ;  /* 0xfa00000414621981 */ /* 0x000122000c2e1500 */
[----:B------:R-:W-:Y:S02]  /*1450*/  PRMT R79, RZ, 0x7610, R79 ;  /* 0x00007610ff4f7816 */ /* 0x000fe4000000004f */
[----:B------:R-:W-:Y:S01]  /*1460*/  IADD3.X R3, R35, c[0x0][0x184], RZ, P2, !PT ;  /* 0x0000610023037a10 */ /* 0x000fe200017fe4ff */
[----:B------:R0:W4:Y:S01]  /*1470*/  @P1 LDG.E.EL.U16 R46, [R20.64+-0x60000] ;  /* 0xfa000004142e1981 */ /* 0x000122000c2e1500 */
[----:B-1----:R-:W-:Y:S02]  /*1480*/  PRMT R89, RZ, 0x7610, R89 ;  /* 0x00007610ff597816 */ /* 0x002fe40000000059 */
[----:B------:R-:W-:Y:S01]  /*1490*/  PRMT R88, RZ, 0x7610, R88 ;  /* 0x00007610ff587816 */ /* 0x000fe20000000058 */
[----:B------:R1:W4:Y:S01]  /*14a0*/  @P1 LDG.E.EL.U16 R26, [R70.64] ;  /* 0x00000004461a1981 */ /* 0x000322000c2e1500 */
[----:B------:R-:W-:-:S03]  /*14b0*/  IADD3 R18, P3, R18, c[0x0][0x198], RZ ;  /* 0x0000660012127a10 */ /* 0x000fc60007f7e0ff */
[----:B------:R1:W4:Y:S01]  /*14c0*/  @P1 LDG.E.EL.U16 R25, [R70.64] ;  /* 0x0000000446191981 */ /* 0x000322000c2e1500 */
[----:B0-----:R-:W-:-:S03]  /*14d0*/  IADD3 R20, P2, R12, c[0x0][0x180], RZ ;  /* 0x000060000c147a10 */ /* 0x001fc60007f5e0ff */
[----:B------:R0:W4:Y:S01]  /*14e0*/  @P1 LDG.E.EL.U16 R89, [R6.64+-0x60000] ;  /* 0xfa00000406591981 */ /* 0x000122000c2e1500 */
[----:B------:R-:W-:Y:S02]  /*14f0*/  IADD3.X R19, R35, c[0x0][0x19c], RZ, P3, !PT ;  /* 0x0000670023137a10 */ /* 0x000fe40001ffe4ff */
[----:B------:R-:W-:Y:S01]  /*1500*/  IADD3.X R21, R24, c[0x0][0x184], RZ, P2, !PT ;  /* 0x0000610018157a10 */ /* 0x000fe200017fe4ff */
[----:B------:R0:W4:Y:S01]  /*1510*/  @P1 LDG.E.EL.U16 R88, [R6.64+-0x60000] ;  /* 0xfa00000406581981 */ /* 0x000122000c2e1500 */
[----:B-1----:R-:W-:-:S03]  /*1520*/  IADD3 R70, R61, 0x3, RZ ;  /* 0x000000033d467810 */ /* 0x002fc60007ffe0ff */
[----:B------:R1:W4:Y:S01]  /*1530*/  @P1 LDG.E.EL.U16 R80, [R2.64+-0x60000] ;  /* 0xfa00000402501981 */ /* 0x000322000c2e1500 */
[----:B------:R-:W-:-:S03]  /*1540*/  PRMT R35, RZ, 0x7610, R35 ;  /* 0x00007610ff237816 */ /* 0x000fc60000000023 */
[----:B------:R1:W5:Y:S01]  /*1550*/  @P1 LDG.E.EL.U16 R79, [R2.64+-0x60000] ;  /* 0xfa000004024f1981 */ /* 0x000362000c2e1500 */
[----:B0-----:R-:W-:Y:S02]  /*1560*/  PRMT R7, RZ, 0x7610, R7 ;  /* 0x00007610ff077816 */ /* 0x001fe40000000007 */
[----:B------:R-:W-:Y:S01]  /*1570*/  IADD3 R65, R61, 0x1, RZ ;  /* 0x000000013d417810 */ /* 0x000fe20007ffe0ff */
[----:B------:R0:W5:Y:S01]  /*1580*/  @P1 LDG.E.EL.U16 R35, [R20.64+-0x60000] ;  /* 0xfa00000414231981 */ /* 0x000162000c2e1500 */
[----:B------:R-:W-:Y:S02]  /*1590*/  PRMT R60, RZ, 0x7610, R60 ;  /* 0x00007610ff3c7816 */ /* 0x000fe4000000003c */
[----:B------:R-:W-:Y:S01]  /*15a0*/  PRMT R59, RZ, 0x7610, R59 ;  /* 0x00007610ff3b7816 */ /* 0x000fe2000000003b */
[----:B------:R0:W5:Y:S01]  /*15b0*/  @P1 LDG.E.EL.U16 R7, [R20.64+-0x60000] ;  /* 0xfa00000414071981 */ /* 0x000162000c2e1500 */
[----:B-1----:R-:W-:Y:S01]  /*15c0*/  IADD3 R2, P2, R12, c[0x0][0x198], RZ ;  /* 0x000066000c027a10 */ /* 0x002fe20007f5e0ff */
[----:B------:R-:W-:Y:S01]  /*15d0*/  IMAD.HI R12, R70, 0x78787879, RZ ;  /* 0x78787879460c7827 */ /* 0x000fe200078e02ff */
[----:B------:R-:W-:Y:S01]  /*15e0*/  PRMT R27, RZ, 0x7610, R27 ;  /* 0x00007610ff1b7816 */ /* 0x000fe2000000001b */
[----:B------:R1:W5:Y:S02]  /*15f0*/  @P1 LDG.E.EL.U16 R60, [R18.64+-0x60000] ;  /* 0xfa000004123c1981 */ /* 0x000364000c2e1500 */
[----:B------:R-:W-:Y:S01]  /*1600*/  IMAD.HI R6, R65, 0x78787879, RZ ;  /* 0x7878787941067827 */ /* 0x000fe200078e02ff */
[----:B------:R-:W-:Y:S01]  /*1610*/  IADD3.X R3, R24, c[0x0][0x19c], RZ, P2, !PT ;  /* 0x0000670018037a10 */ /* 0x000fe200017fe4ff */
[----:B------:R1:W5:Y:S01]  /*1620*/  @P1 LDG.E.EL.U16 R59, [R18.64+-0x60000] ;  /* 0xfa000004123b1981 */ /* 0x000362000c2e1500 */
[----:B0-----:R-:W-:-:S02]  /*1630*/  SHF.R.U32.HI R21, RZ, 0x1f, R12 ;  /* 0x0000001fff157819 */ /* 0x001fc4000001160c */
[----:B------:R-:W-:Y:S01]  /*1640*/  PRMT R24, RZ, 0x7610, R24 ;  /* 0x00007610ff187816 */ /* 0x000fe20000000018 */
[----:B------:R0:W5:Y:S01]  /*1650*/  @P1 LDG.E.EL.U16 R27, [R2.64+-0x60000] ;  /* 0xfa000004021b1981 */ /* 0x000162000c2e1500 */
[----:B------:R-:W-:Y:S01]  /*1660*/  LEA.HI.SX32 R21, R12, R21, 0xf ;  /* 0x000000150c157211 */ /* 0x000fe200078f7aff */
[----:B------:R-:W-:Y:S01]  /*1670*/  IMAD.HI R12, R124, 0x78787879, RZ ;  /* 0x787878797c0c7827 */ /* 0x000fe200078e02ff */
[----:B-1----:R-:W-:Y:S02]  /*1680*/  SHF.R.U32.HI R19, RZ, 0x1f, R6 ;  /* 0x0000001fff137819 */ /* 0x002fe40000011606 */
[----:B------:R0:W5:Y:S01]  /*1690*/  @P1 LDG.E.EL.U16 R24, [R2.64+-0x60000] ;  /* 0xfa00000402181981 */ /* 0x000162000c2e1500 */
[----:B------:R-:W-:Y:S01]  /*16a0*/  IMAD.HI R71, R64, 0x78787879, RZ ;  /* 0x7878787940477827 */ /* 0x000fe200078e02ff */
[----:B------:R-:W-:Y:S02]  /*16b0*/  LEA.HI.SX32 R6, R6, R19, 0xf ;  /* 0x0000001306067211 */ /* 0x000fe400078f7aff */
[----:B------:R-:W-:Y:S01]  /*16c0*/  SHF.R.U32.HI R19, RZ, 0x1f, R12 ;  /* 0x0000001fff137819 */ /* 0x000fe2000001160c */
[----:B0-----:R-:W-:-:S02]  /*16d0*/  IMAD R2, R11, -0x44000, R61 ;  /* 0xfffbc0000b027824 */ /* 0x001fc400078e023d */
[----:B------:R-:W-:Y:S01]  /*16e0*/  IMAD.HI R11, R68, 0x78787879, RZ ;  /* 0x78787879440b7827 */ /* 0x000fe200078e02ff */
[----:B------:R-:W-:Y:S02]  /*16f0*/  LEA.HI.SX32 R3, R12, R19, 0xf ;  /* 0x000000130c037211 */ /* 0x000fe400078f7aff */
[----:B------:R-:W-:Y:S01]  /*1700*/  SHF.R.U32.HI R12, RZ, 0x1f, R71 ;  /* 0x0000001fff0c7819 */ /* 0x000fe20000011647 */
[----:B------:R-:W-:Y:S01]  /*1710*/  IMAD R65, R6, -0x44000, R65 ;  /* 0xfffbc00006417824 */ /* 0x000fe200078e0241 */
[----:B------:R-:W-:Y:S01]  /*1720*/  SHF.R.U32.HI R6, RZ, 0x1f, R11 ;  /* 0x0000001fff067819 */ /* 0x000fe2000001160b */
[----:B------:R-:W-:Y:S01]  /*1730*/  IMAD.SHL.U32 R2, R2, 0x2, RZ ;  /* 0x0000000202027824 */ /* 0x000fe200078e00ff */
[----:B------:R-:W-:Y:S01]  /*1740*/  IADD3 R66, R61, 0x5, RZ ;  /* 0x000000053d427810 */ /* 0x000fe20007ffe0ff */
[----:B------:R-:W-:Y:S01]  /*1750*/  IMAD R67, R67, 0x88000, RZ ;  /* 0x0008800043437824 */ /* 0x000fe200078e02ff */
[----:B------:R-:W-:Y:S02]  /*1760*/  LEA.HI.SX32 R71, R71, R12, 0xf ;  /* 0x0000000c47477211 */ /* 0x000fe400078f7aff */
[----:B------:R-:W-:Y:S01]  /*1770*/  LEA.HI.SX32 R11, R11, R6, 0xf ;  /* 0x000000060b0b7211 */ /* 0x000fe200078f7aff */
[----:B------:R-:W-:Y:S01]  /*1780*/  IMAD.HI R43, R66, 0x78787879, RZ ;  /* 0x78787879422b7827 */ /* 0x000fe200078e02ff */
[----:B------:R-:W-:-:S02]  /*1790*/  SHF.R.S32.HI R6, RZ, 0x1f, R2 ;  /* 0x0000001fff067819 */ /* 0x000fc40000011402 */
[----:B------:R-:W-:Y:S01]  /*17a0*/  IADD3 R12, P1, R2, R67, RZ ;  /* 0x00000043020c7210 */ /* 0x000fe20007f3e0ff */
[----:B------:R-:W-:Y:S01]  /*17b0*/  IMAD R64, R71, -0x44000, R64 ;  /* 0xfffbc00047407824 */ /* 0x000fe200078e0240 */
[----:B------:R-:W-:Y:S02]  /*17c0*/  IADD3 R71, R61, 0x7, RZ ;  /* 0x000000073d477810 */ /* 0x000fe40007ffe0ff */
[----:B------:R-:W-:Y:S02]  /*17d0*/  LEA.HI.X.SX32 R19, R67, R6, 0x1, P1 ;  /* 0x0000000643137211 */ /* 0x000fe400008f0eff */
[C---:B------:R-:W-:Y:S02]  /*17e0*/  LEA R20, P1, R12.reuse, c[0x0][0x160], 0x2 ;  /* 0x000058000c147a11 */ /* 0x040fe400078210ff */
[----:B------:R-:W-:Y:S01]  /*17f0*/  SHF.R.U32.HI R18, RZ, 0x1f, R43 ;  /* 0x0000001fff127819 */ /* 0x000fe2000001162b */
[----:B------:R-:W-:Y:S01]  /*1800*/  IMAD R70, R21, -0x44000, R70 ;  /* 0xfffbc00015467824 */ /* 0x000fe200078e0246 */
[----:B------:R-:W-:Y:S01]  /*1810*/  LEA.HI.X R21, R12, c[0x0][0x164], R19, 0x2, P1 ;  /* 0x000059000c157a11 */ /* 0x000fe200008f1413 */
[----:B------:R-:W-:-:S02]  /*1820*/  IMAD R124, R3, -0x44000, R124 ;  /* 0xfffbc000037c7824 */ /* 0x000fc400078e027c */
[----:B------:R-:W-:Y:S01]  /*1830*/  IMAD.HI R125, R71, 0x78787879, RZ ;  /* 0x78787879477d7827 */ /* 0x000fe200078e02ff */
[----:B------:R-:W-:Y:S01]  /*1840*/  LEA.HI.SX32 R43, R43, R18, 0xf ;  /* 0x000000122b2b7211 */ /* 0x000fe200078f7aff */
[----:B------:R0:W5:Y:S01]  /*1850*/  LDG.E.EL R106, [R20.64+0x4] ;  /* 0x00000404146a7981 */ /* 0x000162000c2e1900 */
[----:B------:R-:W-:Y:S01]  /*1860*/  MOV R12, RZ ;  /* 0x000000ff000c7202 */ /* 0x000fe20000000f00 */
[----:B------:R-:W-:Y:S01]  /*1870*/  IMAD.IADD R3, R2, 0x1, R67 ;  /* 0x0000000102037824 */ /* 0x000fe200078e0243 */
[----:B------:R-:W-:Y:S01]  /*1880*/  MOV R77, RZ ;  /* 0x000000ff004d7202 */ /* 0x000fe20000000f00 */
[----:B------:R-:W-:Y:S02]  /*1890*/  IMAD.MOV.U32 R44, RZ, RZ, RZ ;  /* 0x000000ffff2c7224 */ /* 0x000fe400078e00ff */
[----:B------:R-:W-:Y:S02]  /*18a0*/  IMAD.MOV.U32 R38, RZ, RZ, RZ ;  /* 0x000000ffff267224 */ /* 0x000fe400078e00ff */
[----:B------:R-:W-:Y:S01]  /*18b0*/  IMAD.WIDE R18, R37, R22, c[0x0][0x178] ;  /* 0x00005e0025127625 */ /* 0x000fe200078e0216 */
[----:B------:R-:W-:-:S02]  /*18c0*/  SHF.R.U32.HI R6, RZ, 0x1f, R125 ;  /* 0x0000001fff067819 */ /* 0x000fc4000001167d */
[----:B--2---:R-:W-:Y:S01]  /*18d0*/  SHF.L.U32 R62, R62, 0x10, RZ ;  /* 0x000000103e3e7819 */ /* 0x004fe200000006ff */
[----:B------:R-:W-:Y:S01]  /*18e0*/  IMAD.WIDE R2, R3, R22, c[0x0][0x160] ;  /* 0x0000580003027625 */ /* 0x000fe200078e0216 */
[----:B------:R1:W2:Y:S01]  /*18f0*/  @!P0 LDG.E.EL R12, [R18.64] ;  /* 0x00000004120c8981 */ /* 0x0002a2000c2e1900 */
[----:B------:R-:W-:Y:S02]  /*1900*/  LEA.HI.SX32 R125, R125, R6, 0xf ;  /* 0x000000067d7d7211 */ /* 0x000fe400078f7aff */
[----:B------:R-:W-:Y:S01]  /*1910*/  IMAD R66, R43, -0x44000, R66 ;  /* 0xfffbc0002b427824 */ /* 0x000fe200078e0242 */
[----:B------:R1:W2:Y:S01]  /*1920*/  @!P0 LDG.E.EL R44, [R18.64] ;  /* 0x00000004122c8981 */ /* 0x0002a2000c2e1900 */
[----:B------:R-:W-:Y:S01]  /*1930*/  IMAD R68, R11, -0x44000, R68 ;  /* 0xfffbc0000b447824 */ /* 0x000fe200078e0244 */
[----:B------:R-:W-:Y:S02]  /*1940*/  MOV R43, RZ ;  /* 0x000000ff002b7202 */ /* 0x000fe40000000f00 */
[----:B------:R1:W2:Y:S01]  /*1950*/  @!P0 LDG.E.EL R38, [R18.64+0x4] ;  /* 0x0000040412268981 */ /* 0x0002a2000c2e1900 */
[----:B------:R-:W-:-:S03]  /*1960*/  IMAD.MOV.U32 R11, RZ, RZ, RZ ;  /* 0x000000ffff0b7224 */ /* 0x000fc600078e00ff */
[----:B------:R1:W2:Y:S01]  /*1970*/  @!P0 LDG.E.EL R77, [R18.64+0x4] ;  /* 0x00000404124d8981 */ /* 0x0002a2000c2e1900 */
[----:B------:R-:W-:Y:S01]  /*1980*/  IMAD.MOV.U32 R6, RZ, RZ, RZ ;  /* 0x000000ffff067224 */ /* 0x000fe200078e00ff */
[----:B------:R-:W-:Y:S02]  /*1990*/  SHF.L.U32 R53, R53, 0x10, RZ ;  /* 0x0000001035357819 */ /* 0x000fe400000006ff */
[----:B------:R0:W2:Y:S01]  /*19a0*/  LDG.E.EL R100, [R2.64] ;  /* 0x0000000402647981 */ /* 0x0000a2000c2e1900 */
[----:B-1----:R-:W-:-:S04]  /*19b0*/  IMAD.WIDE R18, R37, R22, c[0x0][0x190] ;  /* 0x0000640025127625 */ /* 0x002fc800078e0216 */
[----:B------:R-:W-:Y:S01]  /*19c0*/  IMAD.MOV.U32 R37, RZ, RZ, RZ ;  /* 0x000000ffff257224 */ /* 0x000fe200078e00ff */
[----:B0-----:R-:W-:Y:S01]  /*19d0*/  FMUL R2, R62, R63 ;  /* 0x0000003f3e027220 */ /* 0x001fe20000400000 */
[----:B------:R-:W-:Y:S01]  /*19e0*/  IMAD.U32 R69, R69, 0x10000, RZ ;  /* 0x0001000045457824 */ /* 0x000fe200078e00ff */
[----:B------:R0:W2:Y:S01]  /*19f0*/  @!P0 LDG.E.EL R11, [R18.64] ;  /* 0x00000004120b8981 */ /* 0x0000a2000c2e1900 */
[----:B------:R-:W-:Y:S01]  /*1a00*/  CS2R R20, SRZ ;  /* 0x0000000000147805 */ /* 0x000fe2000001ff00 */
[----:B------:R-:W-:Y:S01]  /*1a10*/  FMUL R3, R2, R33 ;  /* 0x0000002102037220 */ /* 0x000fe20000400000 */
[----:B------:R-:W-:Y:S01]  /*1a20*/  IMAD.MOV.U32 R2, RZ, RZ, RZ ;  /* 0x000000ffff027224 */ /* 0x000fe200078e00ff */
[----:B------:R0:W2:Y:S01]  /*1a30*/  @!P0 LDG.E.EL R43, [R18.64] ;  /* 0x00000004122b8981 */ /* 0x0000a2000c2e1900 */
[----:B------:R-:W-:Y:S01]  /*1a40*/  IMAD.MOV.U32 R33, RZ, RZ, RZ ;  /* 0x000000ffff217224 */ /* 0x000fe200078e00ff */
[----:B------:R-:W-:Y:S01]  /*1a50*/  FMUL R53, R53, R51 ;  /* 0x0000003335357220 */ /* 0x000fe20000400000 */
[----:B------:R-:W-:Y:S01]  /*1a60*/  IMAD.U32 R55, R55, 0x10000, RZ ;  /* 0x0001000037377824 */ /* 0x000fe200078e00ff */
[----:B------:R0:W2:Y:S01]  /*1a70*/  @!P0 LDG.E.EL R37, [R18.64+0x4] ;  /* 0x0000040412258981 */ /* 0x0000a2000c2e1900 */
[----:B------:R-:W-:-:S03]  /*1a80*/  IMAD R62, R125, -0x44000, R71 ;  /* 0xfffbc0007d3e7824 */ /* 0x000fc600078e0247 */
[----:B------:R0:W2:Y:S01]  /*1a90*/  @!P0 LDG.E.EL R6, [R18.64+0x4] ;  /* 0x0000040412068981 */ /* 0x0000a2000c2e1900 */
[----:B------:R-:W-:Y:S01]  /*1aa0*/  FMUL R63, R69, R63 ;  /* 0x0000003f453f7220 */ /* 0x000fe20000400000 */
[----:B------:R-:W-:Y:S01]  /*1ab0*/  LEA R65, R65, R67, 0x1 ;  /* 0x0000004341417211 */ /* 0x000fe200078e08ff */
[----:B------:R-:W-:Y:S01]  /*1ac0*/  FMUL R54, R53, R54 ;  /* 0x0000003635367220 */ /* 0x000fe20000400000 */
[----:B------:R-:W-:Y:S01]  /*1ad0*/  FMUL R51, R55, R51 ;  /* 0x0000003337337220 */ /* 0x000fe20000400000 */
[----:B------:R-:W-:Y:S02]  /*1ae0*/  IMAD R69, R124, 0x2, R67 ;  /* 0x000000027c457824 */ /* 0x000fe400078e0243 */
[----:B0-----:R-:W-:Y:S01]  /*1af0*/  IMAD.WIDE R18, R123, R22, c[0x0][0x178] ;  /* 0x00005e007b127625 */ /* 0x001fe200078e0216 */
[----:B------:R-:W-:-:S03]  /*1b00*/  LEA R53, R68, R67, 0x1 ;  /* 0x0000004344357211 */ /* 0x000fc600078e08ff */
[--C-:B------:R-:W-:Y:S01]  /*1b10*/  IMAD R55, R70, 0x2, R67.reuse ;  /* 0x0000000246377824 */ /* 0x100fe200078e0243 */
[----:B------:R0:W2:Y:S01]  /*1b20*/  @!P0 LDG.E.EL R2, [R18.64] ;  /* 0x0000000412028981 */ /* 0x0000a2000c2e1900 */
[--C-:B------:R-:W-:Y:S02]  /*1b30*/  IMAD R66, R66, 0x2, R67.reuse ;  /* 0x0000000242427824 */ /* 0x100fe400078e0243 */
[----:B------:R-:W-:Y:S01]  /*1b40*/  IMAD R71, R64, 0x2, R67 ;  /* 0x0000000240477824 */ /* 0x000fe200078e0243 */
[----:B------:R0:W2:Y:S01]  /*1b50*/  @!P0 LDG.E.EL R21, [R18.64] ;  /* 0x0000000412158981 */ /* 0x0000a2000c2e1900 */
[----:B------:R-:W-:-:S03]  /*1b60*/  LEA R67, R62, R67, 0x1 ;  /* 0x000000433e437211 */ /* 0x000fc600078e08ff */
[----:B------:R0:W2:Y:S04]  /*1b70*/  @!P0 LDG.E.EL R20, [R18.64+0x4] ;  /* 0x0000040412148981 */ /* 0x0000a8000c2e1900 */
[----:B------:R0:W2:Y:S01]  /*1b80*/  @!P0 LDG.E.EL R33, [R18.64+0x4] ;  /* 0x0000040412218981 */ /* 0x0000a2000c2e1900 */
[----:B------:R-:W-:Y:S01]  /*1b90*/  FMUL R56, R51, R56 ;  /* 0x0000003833387220 */ /* 0x000fe20000400000 */
[----:B------:R-:W-:Y:S01]  /*1ba0*/  IMAD.WIDE R124, R69, R22, c[0x0][0x160] ;  /* 0x00005800457c7625 */ /* 0x000fe200078e0216 */
[----:B0-----:R-:W-:-:S03]  /*1bb0*/  FMUL R19, R63, R48 ;  /* 0x000000303f137220 */ /* 0x001fc60000400000 */
[CC--:B------:R-:W-:Y:S01]  /*1bc0*/  IMAD.WIDE R62, R65.reuse, R22.reuse, c[0x0][0x160] ;  /* 0x00005800413e7625 */ /* 0x0c0fe200078e0216 */
[----:B------:R0:W2:Y:S04]  /*1bd0*/  LDG.E.EL R48, [R124.64] ;  /* 0x000000047c307981 */ /* 0x0000a8000c2e1900 */
[----:B------:R1:W2:Y:S01]  /*1be0*/  LDG.E.EL R51, [R62.64] ;  /* 0x000000043e337981 */ /* 0x0002a2000c2e1900 */
[----:B------:R-:W-:Y:S01]  /*1bf0*/  @P0 IMAD.U32 R54, R42, 0x10000, RZ ;  /* 0x000100002a360824 */ /* 0x000fe200078e00ff */
[----:B------:R-:W-:Y:S01]  /*1c00*/  IADD3 R68, R65, 0x1, RZ ;  /* 0x0000000141447810 */ /* 0x000fe20007ffe0ff */
[----:B-1----:R-:W-:Y:S01]  /*1c10*/  IMAD.WIDE R62, R53, R22, c[0x0][0x160] ;  /* 0x00005800353e7625 */ /* 0x002fe200078e0216 */
[----:B------:R-:W-:-:S03]  /*1c20*/  IADD3 R69, R69, 0x1, RZ ;  /* 0x0000000145457810 */ /* 0x000fc60007ffe0ff */
[CC--:B0-----:R-:W-:Y:S01]  /*1c30*/  IMAD.WIDE R124, R55.reuse, R22.reuse, c[0x0][0x160] ;  /* 0x00005800377c7625 */ /* 0x0c1fe200078e0216 */
[----:B------:R0:W2:Y:S01]  /*1c40*/  LDG.E.EL R42, [R62.64] ;  /* 0x000000043e2a7981 */ /* 0x0000a2000c2e1900 */
[----:B------:R-:W-:Y:S02]  /*1c50*/  IADD3 R70, R55, 0x1, RZ ;  /* 0x0000000137467810 */ /* 0x000fe40007ffe0ff */
[----:B------:R-:W-:Y:S01]  /*1c60*/  @P0 SHF.L.U32 R19, R45, 0x10, RZ ;  /* 0x000000102d130819 */ /* 0x000fe200000006ff */
[----:B------:R-:W-:Y:S01]  /*1c70*/  @P0 IMAD.U32 R3, R36, 0x10000, RZ ;  /* 0x0001000024030824 */ /* 0x000fe200078e00ff */
[----:B------:R1:W2:Y:S01]  /*1c80*/  LDG.E.EL R45, [R124.64] ;  /* 0x000000047c2d7981 */ /* 0x0002a2000c2e1900 */
[----:B------:R-:W-:-:S04]  /*1c90*/  IMAD.WIDE R64, R71, R22, c[0x0][0x160] ;  /* 0x0000580047407625 */ /* 0x000fc800078e0216 */
[-C--:B0-----:R-:W-:Y:S01]  /*1ca0*/  IMAD.WIDE R62, R66, R22.reuse, c[0x0][0x160] ;  /* 0x00005800423e7625 */ /* 0x081fe200078e0216 */
[----:B------:R0:W2:Y:S04]  /*1cb0*/  LDG.E.EL R18, [R64.64] ;  /* 0x0000000440127981 */ /* 0x0000a8000c2e1900 */
[----:B------:R0:W2:Y:S01]  /*1cc0*/  LDG.E.EL R36, [R62.64] ;  /* 0x000000043e247981 */ /* 0x0000a2000c2e1900 */
[----:B-1----:R-:W-:-:S04]  /*1cd0*/  IMAD.WIDE R124, R68, R22, c[0x0][0x160] ;  /* 0x00005800447c7625 */ /* 0x002fc800078e0216 */
[-C--:B------:R-:W-:Y:S01]  /*1ce0*/  IMAD.WIDE R68, R69, R22.reuse, c[0x0][0x160] ;  /* 0x0000580045447625 */ /* 0x080fe200078e0216 */
[----:B0-----:R-:W-:Y:S01]  /*1cf0*/  IADD3 R65, R53, 0x1, RZ ;  /* 0x0000000135417810 */ /* 0x001fe20007ffe0ff */
[----:B------:R0:W2:Y:S02]  /*1d00*/  LDG.E.EL R55, [R124.64] ;  /* 0x000000047c377981 */ /* 0x0000a4000c2e1900 */
[----:B------:R-:W-:Y:S01]  /*1d10*/  IMAD.WIDE R62, R70, R22, c[0x0][0x160] ;  /* 0x00005800463e7625 */ /* 0x000fe200078e0216 */
[----:B------:R-:W-:Y:S01]  /*1d20*/  IADD3 R70, R66, 0x1, RZ ;  /* 0x0000000142467810 */ /* 0x000fe20007ffe0ff */
[----:B------:R1:W2:Y:S01]  /*1d30*/  LDG.E.EL R53, [R68.64] ;  /* 0x0000000444357981 */ /* 0x0002a2000c2e1900 */
[----:B------:R-:W-:-:S03]  /*1d40*/  IADD3 R66, R71, 0x1, RZ ;  /* 0x0000000147427810 */ /* 0x000fc60007ffe0ff */
[-C--:B------:R-:W-:Y:S01]  /*1d50*/  IMAD.WIDE R70, R70, R22.reuse, c[0x0][0x160] ;  /* 0x0000580046467625 */ /* 0x080fe200078e0216 */
[----:B------:R1:W2:Y:S03]  /*1d60*/  LDG.E.EL R62, [R62.64] ;  /* 0x000000043e3e7981 */ /* 0x0002a6000c2e1900 */
[CC--:B0-----:R-:W-:Y:S01]  /*1d70*/  IMAD.WIDE R124, R67.reuse, R22.reuse, c[0x0][0x160] ;  /* 0x00005800437c7625 */ /* 0x0c1fe200078e0216 */
[----:B-1----:R-:W-:Y:S01]  /*1d80*/  IADD3 R69, R67, 0x1, RZ ;  /* 0x0000000143457810 */ /* 0x002fe20007ffe0ff */
[----:B------:R0:W2:Y:S02]  /*1d90*/  LDG.E.EL R70, [R70.64] ;  /* 0x0000000446467981 */ /* 0x0000a4000c2e1900 */
[-C--:B------:R-:W-:Y:S02]  /*1da0*/  IMAD.WIDE R66, R66, R22.reuse, c[0x0][0x160] ;  /* 0x0000580042427625 */ /* 0x080fe400078e0216 */
[----:B------:R-:W2:Y:S02]  /*1db0*/  LDG.E.EL R124, [R124.64] ;  /* 0x000000047c7c7981 */ /* 0x000ea4000c2e1900 */
[----:B------:R-:W-:-:S02]  /*1dc0*/  IMAD.WIDE R64, R65, R22, c[0x0][0x160] ;  /* 0x0000580041407625 */ /* 0x000fc400078e0216 */
[----:B------:R1:W2:Y:S01]  /*1dd0*/  LDG.E.EL R63, [R66.64] ;  /* 0x00000004423f7981 */ /* 0x0002a2000c2e1900 */
[----:B0-----:R-:W-:Y:S01]  /*1de0*/  MOV R71, RZ ;  /* 0x000000ff00477202 */ /* 0x001fe20000000f00 */
[-C--:B------:R-:W-:Y:S02]  /*1df0*/  IMAD.WIDE R68, R69, R22.reuse, c[0x0][0x160] ;  /* 0x0000580045447625 */ /* 0x080fe400078e0216 */
[----:B------:R0:W2:Y:S04]  /*1e00*/  LDG.E.EL R64, [R64.64] ;  /* 0x0000000440407981 */ /* 0x0000a8000c2e1900 */
[----:B------:R3:W2:Y:S01]  /*1e10*/  LDG.E.EL R68, [R68.64] ;  /* 0x0000000444447981 */ /* 0x0006a2000c2e1900 */
[----:B-1----:R-:W-:-:S04]  /*1e20*/  IMAD.WIDE R66, R123, R22, c[0x0][0x190] ;  /* 0x000064007b427625 */ /* 0x002fc800078e0216 */
[----:B------:R-:W-:Y:S01]  /*1e30*/  IMAD.MOV.U32 R123, RZ, RZ, RZ ;  /* 0x000000ffff7b7224 */ /* 0x000fe200078e00ff */
[----:B------:R1:W2:Y:S01]  /*1e40*/  @!P0 LDG.E.EL R71, [R66.64+0x4] ;  /* 0x0000040442478981 */ /* 0x0002a2000c2e1900 */
[----:B------:R-:W-:Y:S02]  /*1e50*/  IMAD.MOV.U32 R22, RZ, RZ, RZ ;  /* 0x000000ffff167224 */ /* 0x000fe400078e00ff */
[----:B0-----:R-:W-:Y:S02]  /*1e60*/  IMAD.MOV.U32 R65, RZ, RZ, RZ ;  /* 0x000000ffff417224 */ /* 0x001fe400078e00ff */
[----:B------:R1:W2:Y:S04]  /*1e70*/  @!P0 LDG.E.EL R123, [R66.64+0x4] ;  /* 0x00000404427b8981 */ /* 0x0002a8000c2e1900 */
[----:B------:R1:W2:Y:S04]  /*1e80*/  @!P0 LDG.E.EL R22, [R66.64] ;  /* 0x0000000442168981 */ /* 0x0002a8000c2e1900 */
[----:B------:R1:W2:Y:S01]  /*1e90*/  @!P0 LDG.E.EL R65, [R66.64] ;  /* 0x0000000442418981 */ /* 0x0002a2000c2e1900 */
[----:B---3--:R-:W-:Y:S01]  /*1ea0*/  @P0 SHF.L.U32 R56, R16, 0x10, RZ ;  /* 0x0000001010380819 */ /* 0x008fe200000006ff */
[----:B------:R-:W-:Y:S01]  /*1eb0*/  IMAD.U32 R16, R9, 0x10000, RZ ;  /* 0x0001000009107824 */ /* 0x000fe200078e00ff */
[----:B------:R-:W-:-:S02]  /*1ec0*/  SHF.L.U32 R95, R95, 0x10, RZ ;  /* 0x000000105f5f7819 */ /* 0x000fc400000006ff */
[----:B------:R-:W-:Y:S01]  /*1ed0*/  SHF.L.U32 R82, R82, 0x10, RZ ;  /* 0x0000001052527819 */ /* 0x000fe200000006ff */
[----:B------:R-:W-:Y:S01]  /*1ee0*/  FMUL R9, R16, R103 ;  /* 0x0000006710097220 */ /* 0x000fe20000400000 */
[----:B-1----:R-:W-:Y:S01]  /*1ef0*/  IMAD.U32 R66, R121, 0x10000, RZ ;  /* 0x0001000079427824 */ /* 0x002fe200078e00ff */
[----:B------:R-:W-:Y:S01]  /*1f00*/  SHF.L.U32 R122, R122, 0x10, RZ ;  /* 0x000000107a7a7819 */ /* 0x000fe200000006ff */
[----:B------:R-:W-:Y:S02]  /*1f10*/  IMAD.U32 R76, R76, 0x10000, RZ ;  /* 0x000100004c4c7824 */ /* 0x000fe400078e00ff */
[----:B------:R-:W-:Y:S01]  /*1f20*/  IMAD.U32 R119, R119, 0x10000, RZ ;  /* 0x0001000077777824 */ /* 0x000fe200078e00ff */
[----:B------:R-:W-:Y:S01]  /*1f30*/  SHF.L.U32 R118, R118, 0x10, RZ ;  /* 0x0000001076767819 */ /* 0x000fe200000006ff */
[----:B------:R-:W-:Y:S01]  /*1f40*/  IMAD.U32 R67, R94, 0x10000, RZ ;  /* 0x000100005e437824 */ /* 0x000fe200078e00ff */
[----:B------:R-:W-:Y:S01]  /*1f50*/  SHF.L.U32 R69, R120, 0x10, RZ ;  /* 0x0000001078457819 */ /* 0x000fe200000006ff */
[----:B------:R-:W-:-:S02]  /*1f60*/  IMAD.U32 R99, R99, 0x10000, RZ ;  /* 0x0001000063637824 */ /* 0x000fc400078e00ff */
[-C--:B------:R-:W-:Y:S02]  /*1f70*/  FMUL R67, R67, R84.reuse ;  /* 0x0000005443437220 */ /* 0x080fe40000400000 */
[----:B------:R-:W-:Y:S01]  /*1f80*/  FMUL R69, R69, R84 ;  /* 0x0000005445457220 */ /* 0x000fe20000400000 */
[----:B------:R-:W-:Y:S01]  /*1f90*/  IMAD.U32 R84, R104, 0x10000, RZ ;  /* 0x0001000068547824 */ /* 0x000fe200078e00ff */
[----:B------:R-:W-:Y:S01]  /*1fa0*/  SHF.L.U32 R104, R72, 0x10, RZ ;  /* 0x0000001048687819 */ /* 0x000fe200000006ff */
[----:B------:R-:W-:Y:S01]  /*1fb0*/  IMAD.U32 R110, R110, 0x10000, RZ ;  /* 0x000100006e6e7824 */ /* 0x000fe200078e00ff */
[----:B------:R-:W-:Y:S02]  /*1fc0*/  SHF.L.U32 R113, R113, 0x10, RZ ;  /* 0x0000001071717819 */ /* 0x000fe400000006ff */
[----:B------:R-:W-:Y:S01]  /*1fd0*/  SHF.L.U32 R115, R115, 0x10, RZ ;  /* 0x0000001073737819 */ /* 0x000fe200000006ff */
[----:B------:R-:W-:Y:S01]  /*1fe0*/  IMAD.U32 R86, R86, 0x10000, RZ ;  /* 0x0001000056567824 */ /* 0x000fe200078e00ff */
[----:B------:R-:W-:Y:S01]  /*1ff0*/  FMUL R72, R110, R31 ;  /* 0x0000001f6e487220 */ /* 0x000fe20000400000 */
[----:B------:R-:W-:-:S02]  /*2000*/  IMAD.U32 R94, R117, 0x10000, RZ ;  /* 0x00010000755e7824 */ /* 0x000fc400078e00ff */
[-C--:B------:R-:W-:Y:S01]  /*2010*/  FMUL R86, R86, R93.reuse ;  /* 0x0000005d56567220 */ /* 0x080fe20000400000 */
[----:B------:R-:W-:Y:S01]  /*2020*/  FMUL R84, R84, R93 ;  /* 0x0000005d54547220 */ /* 0x000fe20000400000 */
[----:B------:R-:W-:Y:S02]  /*2030*/  FMUL R94, R94, R105 ;  /* 0x000000695e5e7220 */ /* 0x000fe40000400000 */
[----:B------:R-:W-:Y:S01]  /*2040*/  FMUL R86, R86, R87 ;  /* 0x0000005756567220 */ /* 0x000fe20000400000 */
[----:B------:R-:W-:Y:S01]  /*2050*/  @P0 IMAD.U32 R86, R0, 0x10000, RZ ;  /* 0x0001000000560824 */ /* 0x000fe200078e00ff */
[----:B------:R-:W-:Y:S01]  /*2060*/  FMUL R94, R94, R107 ;  /* 0x0000006b5e5e7220 */ /* 0x000fe20000400000 */
[----:B------:R-:W-:Y:S01]  /*2070*/  FMUL R13, R84, R13 ;  /* 0x0000000d540d7220 */ /* 0x000fe20000400000 */
[----:B----4-:R-:W-:Y:S02]  /*2080*/  @P0 IMAD.U32 R94, R29, 0x10000, RZ ;  /* 0x000100001d5e0824 */ /* 0x010fe400078e00ff */
[----:B------:R-:W-:Y:S01]  /*2090*/  @P0 IMAD.U32 R13, R89, 0x10000, RZ ;  /* 0x00010000590d0824 */ /* 0x000fe200078e00ff */
[----:B-----5:R-:W-:-:S04]  /*20a0*/  FMUL R19, R106, R19 ;  /* 0x000000136a137220 */ /* 0x020fc80000400000 */
[----:B--2---:R-:W-:Y:S01]  /*20b0*/  FFMA R3, R100, R3, R19 ;  /* 0x0000000364037223 */ /* 0x004fe20000000013 */
[----:B------:R-:W-:-:S04]  /*20c0*/  IMAD.U32 R19, R10, 0x10000, RZ ;  /* 0x000100000a137824 */ /* 0x000fc800078e00ff */
[-C--:B------:R-:W-:Y:S01]  /*20d0*/  FMUL R16, R19, R96.reuse ;  /* 0x0000006013107220 */ /* 0x080fe20000400000 */
[----:B------:R-:W-:Y:S01]  /*20e0*/  FMUL R19, R95, R96 ;  /* 0x000000605f137220 */ /* 0x000fe20000400000 */
[-C--:B------:R-:W-:Y:S01]  /*20f0*/  FMUL R95, R66, R83.reuse ;  /* 0x00000053425f7220 */ /* 0x080fe20000400000 */
[----:B------:R-:W-:Y:S01]  /*2100*/  FMUL R66, R82, R83 ;  /* 0x0000005352427220 */ /* 0x000fe20000400000 */
[----:B------:R-:W-:Y:S01]  /*2110*/  SHF.L.U32 R83, R39, 0x10, RZ ;  /* 0x0000001027537819 */ /* 0x000fe200000006ff */
[----:B------:R-:W-:Y:S01]  /*2120*/  FMUL R39, R76, R41 ;  /* 0x000000294c277220 */ /* 0x000fe20000400000 */
[-C--:B------:R-:W-:Y:S01]  /*2130*/  FMUL R76, R119, R40.reuse ;  /* 0x00000028774c7220 */ /* 0x080fe20000400000 */
[----:B------:R-:W-:Y:S01]  /*2140*/  FMUL R10, R122, R103 ;  /* 0x000000677a0a7220 */ /* 0x000fe20000400000 */
[----:B------:R-:W-:Y:S01]  /*2150*/  SHF.L.U32 R103, R116, 0x10, RZ ;  /* 0x0000001074677819 */ /* 0x000fe200000006ff */
[----:B------:R-:W-:Y:S01]  /*2160*/  FMUL R40, R83, R40 ;  /* 0x0000002853287220 */ /* 0x000fe20000400000 */
[----:B------:R-:W-:Y:S01]  /*2170*/  IMAD.U32 R83, R32, 0x10000, RZ ;  /* 0x0001000020537824 */ /* 0x000fe200078e00ff */
[----:B------:R-:W-:Y:S01]  /*2180*/  SHF.L.U32 R32, R111, 0x10, RZ ;  /* 0x000000106f207819 */ /* 0x000fe200000006ff */
[----:B------:R-:W-:Y:S01]  /*2190*/  FMUL R41, R118, R41 ;  /* 0x0000002976297220 */ /* 0x000fe20000400000 */
[-C--:B------:R-:W-:Y:S01]  /*21a0*/  FMUL R118, R103, R112.reuse ;  /* 0x0000007067767220 */ /* 0x080fe20000400000 */
[----:B------:R-:W-:Y:S01]  /*21b0*/  FMUL R116, R83, R112 ;  /* 0x0000007053747220 */ /* 0x000fe20000400000 */
[----:B------:R-:W-:Y:S01]  /*21c0*/  SHF.L.U32 R82, R85, 0x10, RZ ;  /* 0x0000001055527819 */ /* 0x000fe200000006ff */
[----:B------:R-:W-:Y:S01]  /*21d0*/  FMUL R112, R32, R105 ;  /* 0x0000006920707220 */ /* 0x000fe20000400000 */
[----:B------:R-:W-:-:S03]  /*21e0*/  IMAD.U32 R32, R114, 0x10000, RZ ;  /* 0x0001000072207824 */ /* 0x000fc600078e00ff */
[-C--:B------:R-:W-:Y:S01]  /*21f0*/  FMUL R82, R82, R75.reuse ;  /* 0x0000004b52527220 */ /* 0x080fe20000400000 */
[----:B------:R-:W-:Y:S01]  /*2200*/  FMUL R32, R32, R75 ;  /* 0x0000004b20207220 */ /* 0x000fe20000400000 */
[----:B------:R-:W-:Y:S01]  /*2210*/  FMUL R75, R116, R73 ;  /* 0x00000049744b7220 */ /* 0x000fe20000400000 */
[----:B------:R-:W-:Y:S01]  /*2220*/  SHF.L.U32 R73, R102, 0x10, RZ ;  /* 0x0000001066497819 */ /* 0x000fe200000006ff */
[----:B------:R-:W-:Y:S01]  /*2230*/  IMAD.U32 R83, R52, 0x10000, RZ ;  /* 0x0001000034537824 */ /* 0x000fe200078e00ff */
[----:B------:R-:W-:Y:S01]  /*2240*/  SHF.L.U32 R85, R50, 0x10, RZ ;  /* 0x0000001032557819 */ /* 0x000fe200000006ff */
[-C--:B------:R-:W-:Y:S02]  /*2250*/  FMUL R102, R99, R74.reuse ;  /* 0x0000004a63667220 */ /* 0x080fe40000400000 */
[----:B------:R-:W-:Y:S01]  /*2260*/  FMUL R73, R73, R74 ;  /* 0x0000004a49497220 */ /* 0x000fe20000400000 */
[----:B------:R-:W-:Y:S01]  /*2270*/  FMUL R74, R104, R31 ;  /* 0x0000001f684a7220 */ /* 0x000fe20000400000 */
[----:B------:R-:W-:Y:S01]  /*2280*/  FMUL R96, R113, R92 ;  /* 0x0000005c71607220 */ /* 0x000fe20000400000 */
[----:B------:R-:W-:Y:S01]  /*2290*/  FMUL R31, R9, R14 ;  /* 0x0000000e091f7220 */ /* 0x000fe20000400000 */
[----:B------:R-:W-:Y:S01]  /*22a0*/  FMUL R92, R115, R92 ;  /* 0x0000005c735c7220 */ /* 0x000fe20000400000 */
[-C--:B------:R-:W-:Y:S01]  /*22b0*/  FMUL R9, R83, R28.reuse ;  /* 0x0000001c53097220 */ /* 0x080fe20000400000 */
[----:B------:R-:W-:Y:S01]  /*22c0*/  FMUL R77, R66, R77 ;  /* 0x0000004d424d7220 */ /* 0x000fe20000400000 */
[----:B------:R-:W-:Y:S01]  /*22d0*/  FMUL R28, R85, R28 ;  /* 0x0000001c551c7220 */ /* 0x000fe20000400000 */
[----:B------:R-:W-:Y:S01]  /*22e0*/  FMUL R69, R69, R38 ;  /* 0x0000002645457220 */ /* 0x000fe20000400000 */
[----:B------:R-:W-:Y:S01]  /*22f0*/  FMUL R73, R73, R6 ;  /* 0x0000000649497220 */ /* 0x000fe20000400000 */
[----:B------:R-:W-:Y:S01]  /*2300*/  @P0 SHF.L.U32 R77, R23, 0x10, RZ ;  /* 0x00000010174d0819 */ /* 0x000fe200000006ff */
[----:B------:R-:W-:Y:S01]  /*2310*/  FMUL R112, R112, R101 ;  /* 0x0000006570707220 */ /* 0x000fe20000400000 */
[----:B------:R-:W-:Y:S01]  /*2320*/  @P0 IMAD.U32 R69, R78, 0x10000, RZ ;  /* 0x000100004e450824 */ /* 0x000fe200078e00ff */
[----:B------:R-:W-:Y:S01]  /*2330*/  FMUL R37, R82, R37 ;  /* 0x0000002552257220 */ /* 0x000fe20000400000 */
[----:B------:R-:W-:Y:S01]  /*2340*/  @P0 SHF.L.U32 R73, R57, 0x10, RZ ;  /* 0x0000001039490819 */ /* 0x000fe200000006ff */
[----:B------:R-:W-:Y:S01]  /*2350*/  FMUL R19, R19, R8 ;  /* 0x0000000813137220 */ /* 0x000fe20000400000 */
[----:B------:R-:W-:Y:S01]  /*2360*/  @P0 SHF.L.U32 R112, R15, 0x10, RZ ;  /* 0x000000100f700819 */ /* 0x000fe200000006ff */
[----:B------:R-:W-:Y:S01]  /*2370*/  @P0 IMAD.U32 R37, R58, 0x10000, RZ ;  /* 0x000100003a250824 */ /* 0x000fe200078e00ff */
[----:B------:R-:W-:Y:S01]  /*2380*/  FMUL R20, R41, R20 ;  /* 0x0000001429147220 */ /* 0x000fe20000400000 */
[----:B------:R-:W-:Y:S01]  /*2390*/  FMUL R33, R40, R33 ;  /* 0x0000002128217220 */ /* 0x000fe20000400000 */
[----:B------:R-:W-:Y:S01]  /*23a0*/  @P0 SHF.L.U32 R33, R17, 0x10, RZ ;  /* 0x0000001011210819 */ /* 0x000fe200000006ff */
[----:B------:R-:W-:Y:S01]  /*23b0*/  FMUL R10, R10, R47 ;  /* 0x0000002f0a0a7220 */ /* 0x000fe20000400000 */
[----:B------:R-:W-:Y:S01]  /*23c0*/  @P0 SHF.L.U32 R19, R90, 0x10, RZ ;  /* 0x000000105a130819 */ /* 0x000fe200000006ff */
[----:B------:R-:W-:Y:S01]  /*23d0*/  FMUL R15, R92, R5 ;  /* 0x000000055c0f7220 */ /* 0x000fe20000400000 */
[----:B------:R-:W-:Y:S01]  /*23e0*/  @P0 IMAD.U32 R20, R34, 0x10000, RZ ;  /* 0x0001000022140824 */ /* 0x000fe200078e00ff */
[----:B------:R-:W-:Y:S01]  /*23f0*/  FMUL R109, R118, R109 ;  /* 0x0000006d766d7220 */ /* 0x000fe20000400000 */
[----:B------:R-:W-:Y:S01]  /*2400*/  @P0 IMAD.U32 R10, R91, 0x10000, RZ ;  /* 0x000100005b0a0824 */ /* 0x000fe200078e00ff */
[----:B------:R-:W-:Y:S01]  /*2410*/  @P0 SHF.L.U32 R15, R81, 0x10, RZ ;  /* 0x00000010510f0819 */ /* 0x000fe200000006ff */
[----:B------:R-:W-:Y:S01]  /*2420*/  FMUL R43, R102, R43 ;  /* 0x0000002b662b7220 */ /* 0x000fe20000400000 */
[----:B------:R-:W-:Y:S01]  /*2430*/  @P0 IMAD.U32 R109, R30, 0x10000, RZ ;  /* 0x000100001e6d0824 */ /* 0x000fe200078e00ff */
[----:B------:R-:W-:Y:S01]  /*2440*/  FMUL R11, R32, R11 ;  /* 0x0000000b200b7220 */ /* 0x000fe20000400000 */
[----:B------:R-:W-:Y:S01]  /*2450*/  @P0 SHF.L.U32 R43, R59, 0x10, RZ ;  /* 0x000000103b2b0819 */ /* 0x000fe200000006ff */
[----:B------:R-:W-:Y:S01]  /*2460*/  FMUL R39, R39, R2 ;  /* 0x0000000227277220 */ /* 0x000fe20000400000 */
[----:B------:R-:W-:Y:S01]  /*2470*/  FMUL R21, R76, R21 ;  /* 0x000000154c157220 */ /* 0x000fe20000400000 */
[----:B------:R-:W-:Y:S01]  /*2480*/  FMUL R16, R16, R97 ;  /* 0x0000006110107220 */ /* 0x000fe20000400000 */
[----:B------:R-:W-:Y:S01]  /*2490*/  FMUL R95, R95, R44 ;  /* 0x0000002c5f5f7220 */ /* 0x000fe20000400000 */
[----:B------:R-:W-:Y:S01]  /*24a0*/  @P0 IMAD.U32 R11, R60, 0x10000, RZ ;  /* 0x000100003c0b0824 */ /* 0x000fe200078e00ff */
[----:B------:R-:W-:Y:S01]  /*24b0*/  @P0 SHF.L.U32 R21, R35, 0x10, RZ ;  /* 0x0000001023150819 */ /* 0x000fe200000006ff */
[----:B------:R-:W-:Y:S01]  /*24c0*/  @P0 IMAD.U32 R39, R7, 0x10000, RZ ;  /* 0x0001000007270824 */ /* 0x000fe200078e00ff */
[----:B------:R-:W-:Y:S01]  /*24d0*/  FMUL R96, R96, R49 ;  /* 0x0000003160607220 */ /* 0x000fe20000400000 */
[----:B------:R-:W-:Y:S01]  /*24e0*/  @P0 SHF.L.U32 R16, R46, 0x10, RZ ;  /* 0x000000102e100819 */ /* 0x000fe200000006ff */
[----:B------:R-:W-:Y:S01]  /*24f0*/  FMUL R67, R67, R12 ;  /* 0x0000000c43437220 */ /* 0x000fe20000400000 */
[----:B------:R-:W-:Y:S01]  /*2500*/  @P0 SHF.L.U32 R95, R79, 0x10, RZ ;  /* 0x000000104f5f0819 */ /* 0x000fe200000006ff */
[----:B------:R-:W-:Y:S01]  /*2510*/  @P0 IMAD.U32 R31, R98, 0x10000, RZ ;  /* 0x00010000621f0824 */ /* 0x000fe200078e00ff */
[----:B------:R-:W-:Y:S01]  /*2520*/  @P0 SHF.L.U32 R75, R108, 0x10, RZ ;  /* 0x000000106c4b0819 */ /* 0x000fe200000006ff */
[----:B------:R-:W-:Y:S01]  /*2530*/  @P0 IMAD.U32 R67, R80, 0x10000, RZ ;  /* 0x0001000050430824 */ /* 0x000fe200078e00ff */
[----:B------:R-:W-:Y:S01]  /*2540*/  @P0 SHF.L.U32 R96, R88, 0x10, RZ ;  /* 0x0000001058600819 */ /* 0x000fe200000006ff */
[----:B------:R-:W-:-:S04]  /*2550*/  FMUL R109, R106, R109 ;  /* 0x0000006d6a6d7220 */ /* 0x000fc80000400000 */
[----:B------:R-:W-:Y:S01]  /*2560*/  FFMA R100, R100, R75, R109 ;  /* 0x0000004b64647223 */ /* 0x000fe2000000006d */
[C---:B------:R-:W-:Y:S01]  /*2570*/  FMUL R56, R55.reuse, R56 ;  /* 0x0000003837387220 */ /* 0x040fe20000400000 */
[----:B------:R-:W-:Y:S01]  /*2580*/  FMUL R55, R55, R112 ;  /* 0x0000007037377220 */ /* 0x000fe20000400000 */
[C---:B------:R-:W-:Y:S01]  /*2590*/  FMUL R5, R53.reuse, R10 ;  /* 0x0000000a35057220 */ /* 0x040fe20000400000 */
[----:B------:R-:W-:Y:S01]  /*25a0*/  FMUL R86, R53, R86 ;  /* 0x0000005635567220 */ /* 0x000fe20000400000 */
[----:B------:R-:W-:Y:S01]  /*25b0*/  FFMA R54, R51, R54, R56 ;  /* 0x0000003633367223 */ /* 0x000fe20000000038 */
[C---:B------:R-:W-:Y:S01]  /*25c0*/  FMUL R0, R62.reuse, R19 ;  /* 0x000000133e007220 */ /* 0x040fe20000400000 */
[----:B------:R-:W-:Y:S01]  /*25d0*/  FMUL R15, R62, R15 ;  /* 0x0000000f3e0f7220 */ /* 0x000fe20000400000 */
[C---:B------:R-:W-:Y:S01]  /*25e0*/  FMUL R77, R70.reuse, R77 ;  /* 0x0000004d464d7220 */ /* 0x040fe20000400000 */
[----:B------:R-:W-:Y:S01]  /*25f0*/  FMUL R70, R70, R73 ;  /* 0x0000004946467220 */ /* 0x000fe20000400000 */
[----:B------:R-:W-:Y:S01]  /*2600*/  FFMA R5, R48, R31, R5 ;  /* 0x0000001f30057223 */ /* 0x000fe20000000005 */
[----:B------:R-:W-:-:S02]  /*2610*/  FFMA R0, R45, R16, R0 ;  /* 0x000000102d007223 */ /* 0x000fc40000000000 */
[----:B------:R-:W-:Y:S01]  /*2620*/  FFMA R70, R36, R43, R70 ;  /* 0x0000002b24467223 */ /* 0x000fe20000000046 */
[----:B------:R-:W-:Y:S01]  /*2630*/  FMUL R7, R63, R20 ;  /* 0x000000143f077220 */ /* 0x000fe20000400000 */
[C---:B------:R-:W-:Y:S01]  /*2640*/  FMUL R69, R64.reuse, R69 ;  /* 0x0000004540457220 */ /* 0x040fe20000400000 */
[----:B------:R-:W-:Y:S01]  /*2650*/  FMUL R64, R64, R37 ;  /* 0x0000002540407220 */ /* 0x000fe20000400000 */
[----:B------:R-:W-:Y:S01]  /*2660*/  FMUL R33, R68, R33 ;  /* 0x0000002144217220 */ /* 0x000fe20000400000 */
[----:B------:R-:W-:Y:S01]  /*2670*/  FMUL R74, R74, R71 ;  /* 0x000000474a4a7220 */ /* 0x000fe20000400000 */
[----:B------:R-:W-:Y:S01]  /*2680*/  @P0 SHF.L.U32 R74, R26, 0x10, RZ ;  /* 0x000000101a4a0819 */ /* 0x000fe200000006ff */
[----:B------:R-:W-:Y:S01]  /*2690*/  FMUL R123, R28, R123 ;  /* 0x0000007b1c7b7220 */ /* 0x000fe20000400000 */
[----:B------:R-:W-:-:S03]  /*26a0*/  @P0 IMAD.U32 R123, R25, 0x10000, RZ ;  /* 0x00010000197b0824 */ /* 0x000fc600078e00ff */
[----:B------:R-:W-:Y:S01]  /*26b0*/  FMUL R74, R63, R74 ;  /* 0x0000004a3f4a7220 */ /* 0x000fe20000400000 */
[----:B------:R-:W-:Y:S01]  /*26c0*/  FMUL R9, R9, R22 ;  /* 0x0000001609097220 */ /* 0x000fe20000400000 */
[----:B------:R-:W-:Y:S01]  /*26d0*/  @P0 SHF.L.U32 R9, R24, 0x10, RZ ;  /* 0x0000001018090819 */ /* 0x000fe200000006ff */
[----:B------:R-:W-:Y:S01]  /*26e0*/  FMUL R68, R68, R123 ;  /* 0x0000007b44447220 */ /* 0x000fe20000400000 */
[----:B------:R-:W-:Y:S01]  /*26f0*/  FMUL R65, R72, R65 ;  /* 0x0000004148417220 */ /* 0x000fe20000400000 */
[----:B------:R-:W-:Y:S01]  /*2700*/  @P0 IMAD.U32 R65, R27, 0x10000, RZ ;  /* 0x000100001b410824 */ /* 0x000fe200078e00ff */
[----:B------:R-:W-:Y:S01]  /*2710*/  FFMA R11, R42, R11, R64 ;  /* 0x0000000b2a0b7223 */ /* 0x000fe20000000040 */
        /* <DEDUP_REMOVED lines=9> */
[----:B------:R-:W-:-:S02]  /*27b0*/  F2FP.BF16.PACK_AB R102, R70, R11 ;  /* 0x0000000b4666723e */ /* 0x000fc400000010ff */
[----:B------:R-:W-:Y:S02]  /*27c0*/  F2FP.BF16.PACK_AB R8, R54, R3 ;  /* 0x000000033608723e */ /* 0x000fe400000010ff */
[----:B------:R-:W-:Y:S01]  /*27d0*/  F2FP.BF16.PACK_AB R11, R2, R7 ;  /* 0x00000007020b723e */ /* 0x000fe200000010ff */
[----:B------:R-:W-:Y:S01]  /*27e0*/  IMAD.WIDE R2, R61, R4, c[0x0][0x1a0] ;  /* 0x000068003d027625 */ /* 0x000fe200078e0204 */
[----:B------:R-:W-:Y:S02]  /*27f0*/  F2FP.BF16.PACK_AB R9, R0, R5 ;  /* 0x000000050009723e */ /* 0x000fe400000010ff */
[----:B------:R-:W-:Y:S01]  /*2800*/  F2FP.BF16.PACK_AB R10, R77, R10 ;  /* 0x0000000a4d0a723e */ /* 0x000fe200000010ff */
[----:B------:R-:W-:Y:S01]  /*2810*/  IMAD.WIDE R4, R61, R4, c[0x0][0x1a8] ;  /* 0x00006a003d047625 */ /* 0x000fe200078e0204 */
[----:B------:R-:W-:Y:S02]  /*2820*/  F2FP.BF16.PACK_AB R100, R55, R100 ;  /* 0x000000643764723e */ /* 0x000fe400000010ff */
[----:B------:R-:W-:-:S02]  /*2830*/  F2FP.BF16.PACK_AB R101, R96, R13 ;  /* 0x0000000d6065723e */ /* 0x000fc400000010ff */
[----:B------:R-:W-:Y:S01]  /*2840*/  F2FP.BF16.PACK_AB R103, R68, R65 ;  /* 0x000000414467723e */ /* 0x000fe200000010ff */
[----:B------:R-:W-:Y:S04]  /*2850*/  STG.E.128 [R2.64], R8 ;  /* 0x0000000802007986 */ /* 0x000fe8000c101d04 */
[----:B------:R-:W-:Y:S01]  /*2860*/  STG.E.128 [R4.64], R100 ;  /* 0x0000006404007986 */ /* 0x000fe2000c101d04 */
[----:B------:R-:W-:Y:S05]  /*2870*/  EXIT ;  /* 0x000000000000794d */ /* 0x000fea0003800000 */
.L_x_0:
[----:B------:R-:W-:-:S00]  /*2880*/  BRA `(.L_x_0) ;  /* 0xfffffff000007947 */ /* 0x000fc0000383ffff */
[----:B------:R-:W-:-:S00]  /*2890*/  NOP ;  /* 0x0000000000007918 */ /* 0x000fc00000000000 */
        /* <DEDUP_REMOVED lines=14> */
.L_x_1:
